//
// Generated by NVIDIA NVVM Compiler
//
// Compiler Build ID: CL-36424714
// Cuda compilation tools, release 13.0, V13.0.88
// Based on NVVM 20.0.0
//

.version 9.0
.target sm_100
.address_size 64

	// .globl	_Z16reduce_harris_v1PKfPfi
// _ZZ17block_reduce_shflfE6shared has been demoted
.extern .shared .align 16 .b8 sdata[];

.visible .entry _Z16reduce_harris_v1PKfPfi(
	.param .u64 .ptr .align 1 _Z16reduce_harris_v1PKfPfi_param_0,
	.param .u64 .ptr .align 1 _Z16reduce_harris_v1PKfPfi_param_1,
	.param .u32 _Z16reduce_harris_v1PKfPfi_param_2
)
{
	.reg .pred 	%p<9>;
	.reg .b32 	%r<21>;
	.reg .b32 	%f<14>;
	.reg .b64 	%rd<11>;

	ld.param.u64 	%rd3, [_Z16reduce_harris_v1PKfPfi_param_0];
	ld.param.u64 	%rd2, [_Z16reduce_harris_v1PKfPfi_param_1];
	ld.param.u32 	%r9, [_Z16reduce_harris_v1PKfPfi_param_2];
	cvta.to.global.u64 	%rd1, %rd3;
	mov.u32 	%r1, %tid.x;
	mov.u32 	%r2, %ctaid.x;
	mov.u32 	%r3, %ntid.x;
	mul.lo.s32 	%r10, %r3, %r2;
	shl.b32 	%r11, %r10, 1;
	add.s32 	%r4, %r11, %r1;
	setp.ge.u32 	%p1, %r4, %r9;
	mov.f32 	%f13, 0f00000000;
	@%p1 bra 	$L__BB0_2;
	mul.wide.u32 	%rd4, %r4, 4;
	add.s64 	%rd5, %rd1, %rd4;
	ld.global.nc.f32 	%f6, [%rd5];
	add.f32 	%f13, %f6, 0f00000000;
$L__BB0_2:
	add.s32 	%r5, %r4, %r3;
	setp.ge.u32 	%p2, %r5, %r9;
	@%p2 bra 	$L__BB0_4;
	mul.wide.u32 	%rd6, %r5, 4;
	add.s64 	%rd7, %rd1, %rd6;
	ld.global.nc.f32 	%f7, [%rd7];
	add.f32 	%f13, %f13, %f7;
$L__BB0_4:
	shl.b32 	%r12, %r1, 2;
	mov.u32 	%r13, sdata;
	add.s32 	%r6, %r13, %r12;
	st.shared.f32 	[%r6], %f13;
	bar.sync 	0;
	setp.lt.u32 	%p3, %r3, 2;
	@%p3 bra 	$L__BB0_9;
	mov.b32 	%r20, 1;
$L__BB0_6:
	shl.b32 	%r8, %r20, 1;
	add.s32 	%r15, %r8, -1;
	and.b32  	%r16, %r15, %r1;
	setp.ne.s32 	%p4, %r16, 0;
	add.s32 	%r17, %r20, %r1;
	setp.ge.u32 	%p5, %r17, %r3;
	or.pred  	%p6, %p5, %p4;
	@%p6 bra 	$L__BB0_8;
	shl.b32 	%r18, %r20, 2;
	add.s32 	%r19, %r6, %r18;
	ld.shared.f32 	%f8, [%r19];
	ld.shared.f32 	%f9, [%r6];
	add.f32 	%f10, %f8, %f9;
	st.shared.f32 	[%r6], %f10;
$L__BB0_8:
	bar.sync 	0;
	setp.lt.u32 	%p7, %r8, %r3;
	mov.u32 	%r20, %r8;
	@%p7 bra 	$L__BB0_6;
$L__BB0_9:
	setp.ne.s32 	%p8, %r1, 0;
	@%p8 bra 	$L__BB0_11;
	ld.shared.f32 	%f11, [sdata];
	cvta.to.global.u64 	%rd8, %rd2;
	mul.wide.u32 	%rd9, %r2, 4;
	add.s64 	%rd10, %rd8, %rd9;
	st.global.f32 	[%rd10], %f11;
$L__BB0_11:
	ret;

}
	// .globl	_Z16reduce_harris_v2PKfPfi
.visible .entry _Z16reduce_harris_v2PKfPfi(
	.param .u64 .ptr .align 1 _Z16reduce_harris_v2PKfPfi_param_0,
	.param .u64 .ptr .align 1 _Z16reduce_harris_v2PKfPfi_param_1,
	.param .u32 _Z16reduce_harris_v2PKfPfi_param_2
)
{
	.reg .pred 	%p<7>;
	.reg .b32 	%r<23>;
	.reg .b32 	%f<14>;
	.reg .b64 	%rd<11>;

	ld.param.u64 	%rd3, [_Z16reduce_harris_v2PKfPfi_param_0];
	ld.param.u64 	%rd2, [_Z16reduce_harris_v2PKfPfi_param_1];
	ld.param.u32 	%r9, [_Z16reduce_harris_v2PKfPfi_param_2];
	cvta.to.global.u64 	%rd1, %rd3;
	mov.u32 	%r1, %tid.x;
	mov.u32 	%r2, %ctaid.x;
	mov.u32 	%r3, %ntid.x;
	mul.lo.s32 	%r10, %r3, %r2;
	shl.b32 	%r11, %r10, 1;
	add.s32 	%r4, %r11, %r1;
	setp.ge.u32 	%p1, %r4, %r9;
	mov.f32 	%f13, 0f00000000;
	@%p1 bra 	$L__BB1_2;
	mul.wide.u32 	%rd4, %r4, 4;
	add.s64 	%rd5, %rd1, %rd4;
	ld.global.nc.f32 	%f6, [%rd5];
	add.f32 	%f13, %f6, 0f00000000;
$L__BB1_2:
	add.s32 	%r5, %r4, %r3;
	setp.ge.u32 	%p2, %r5, %r9;
	@%p2 bra 	$L__BB1_4;
	mul.wide.u32 	%rd6, %r5, 4;
	add.s64 	%rd7, %rd1, %rd6;
	ld.global.nc.f32 	%f7, [%rd7];
	add.f32 	%f13, %f13, %f7;
$L__BB1_4:
	shl.b32 	%r12, %r1, 2;
	mov.u32 	%r13, sdata;
	add.s32 	%r14, %r13, %r12;
	st.shared.f32 	[%r14], %f13;
	bar.sync 	0;
	setp.lt.u32 	%p3, %r3, 2;
	@%p3 bra 	$L__BB1_9;
	mov.b32 	%r22, 1;
$L__BB1_6:
	shl.b32 	%r7, %r22, 1;
	mul.lo.s32 	%r8, %r7, %r1;
	setp.ge.u32 	%p4, %r8, %r3;
	@%p4 bra 	$L__BB1_8;
	add.s32 	%r16, %r8, %r22;
	shl.b32 	%r17, %r16, 2;
	add.s32 	%r19, %r13, %r17;
	ld.shared.f32 	%f8, [%r19];
	shl.b32 	%r20, %r8, 2;
	add.s32 	%r21, %r13, %r20;
	ld.shared.f32 	%f9, [%r21];
	add.f32 	%f10, %f8, %f9;
	st.shared.f32 	[%r21], %f10;
$L__BB1_8:
	bar.sync 	0;
	setp.lt.u32 	%p5, %r7, %r3;
	mov.u32 	%r22, %r7;
	@%p5 bra 	$L__BB1_6;
$L__BB1_9:
	setp.ne.s32 	%p6, %r1, 0;
	@%p6 bra 	$L__BB1_11;
	ld.shared.f32 	%f11, [sdata];
	cvta.to.global.u64 	%rd8, %rd2;
	mul.wide.u32 	%rd9, %r2, 4;
	add.s64 	%rd10, %rd8, %rd9;
	st.global.f32 	[%rd10], %f11;
$L__BB1_11:
	ret;

}
	// .globl	_Z16reduce_harris_v3PKfPfi
.visible .entry _Z16reduce_harris_v3PKfPfi(
	.param .u64 .ptr .align 1 _Z16reduce_harris_v3PKfPfi_param_0,
	.param .u64 .ptr .align 1 _Z16reduce_harris_v3PKfPfi_param_1,
	.param .u32 _Z16reduce_harris_v3PKfPfi_param_2
)
{
	.reg .pred 	%p<7>;
	.reg .b32 	%r<17>;
	.reg .b32 	%f<14>;
	.reg .b64 	%rd<11>;

	ld.param.u64 	%rd3, [_Z16reduce_harris_v3PKfPfi_param_0];
	ld.param.u64 	%rd2, [_Z16reduce_harris_v3PKfPfi_param_1];
	ld.param.u32 	%r9, [_Z16reduce_harris_v3PKfPfi_param_2];
	cvta.to.global.u64 	%rd1, %rd3;
	mov.u32 	%r1, %tid.x;
	mov.u32 	%r2, %ctaid.x;
	mov.u32 	%r16, %ntid.x;
	mul.lo.s32 	%r10, %r16, %r2;
	shl.b32 	%r11, %r10, 1;
	add.s32 	%r4, %r11, %r1;
	setp.ge.u32 	%p1, %r4, %r9;
	mov.f32 	%f13, 0f00000000;
	@%p1 bra 	$L__BB2_2;
	mul.wide.u32 	%rd4, %r4, 4;
	add.s64 	%rd5, %rd1, %rd4;
	ld.global.nc.f32 	%f6, [%rd5];
	add.f32 	%f13, %f6, 0f00000000;
$L__BB2_2:
	add.s32 	%r5, %r4, %r16;
	setp.ge.u32 	%p2, %r5, %r9;
	@%p2 bra 	$L__BB2_4;
	mul.wide.u32 	%rd6, %r5, 4;
	add.s64 	%rd7, %rd1, %rd6;
	ld.global.nc.f32 	%f7, [%rd7];
	add.f32 	%f13, %f13, %f7;
$L__BB2_4:
	shl.b32 	%r12, %r1, 2;
	mov.u32 	%r13, sdata;
	add.s32 	%r6, %r13, %r12;
	st.shared.f32 	[%r6], %f13;
	bar.sync 	0;
	setp.lt.u32 	%p3, %r16, 2;
	@%p3 bra 	$L__BB2_8;
$L__BB2_5:
	shr.u32 	%r8, %r16, 1;
	setp.ge.u32 	%p4, %r1, %r8;
	@%p4 bra 	$L__BB2_7;
	shl.b32 	%r14, %r8, 2;
	add.s32 	%r15, %r6, %r14;
	ld.shared.f32 	%f8, [%r15];
	ld.shared.f32 	%f9, [%r6];
	add.f32 	%f10, %f8, %f9;
	st.shared.f32 	[%r6], %f10;
$L__BB2_7:
	bar.sync 	0;
	setp.gt.u32 	%p5, %r16, 3;
	mov.u32 	%r16, %r8;
	@%p5 bra 	$L__BB2_5;
$L__BB2_8:
	setp.ne.s32 	%p6, %r1, 0;
	@%p6 bra 	$L__BB2_10;
	ld.shared.f32 	%f11, [sdata];
	cvta.to.global.u64 	%rd8, %rd2;
	mul.wide.u32 	%rd9, %r2, 4;
	add.s64 	%rd10, %rd8, %rd9;
	st.global.f32 	[%rd10], %f11;
$L__BB2_10:
	ret;

}
	// .globl	_Z16reduce_harris_v4PKfPfi
.visible .entry _Z16reduce_harris_v4PKfPfi(
	.param .u64 .ptr .align 1 _Z16reduce_harris_v4PKfPfi_param_0,
	.param .u64 .ptr .align 1 _Z16reduce_harris_v4PKfPfi_param_1,
	.param .u32 _Z16reduce_harris_v4PKfPfi_param_2
)
{
	.reg .pred 	%p<16>;
	.reg .b32 	%r<12>;
	.reg .b32 	%f<38>;
	.reg .b64 	%rd<11>;

	ld.param.u64 	%rd3, [_Z16reduce_harris_v4PKfPfi_param_0];
	ld.param.u64 	%rd2, [_Z16reduce_harris_v4PKfPfi_param_1];
	ld.param.u32 	%r7, [_Z16reduce_harris_v4PKfPfi_param_2];
	cvta.to.global.u64 	%rd1, %rd3;
	mov.u32 	%r1, %tid.x;
	mov.u32 	%r2, %ctaid.x;
	mov.u32 	%r3, %ntid.x;
	mul.lo.s32 	%r8, %r3, %r2;
	shl.b32 	%r9, %r8, 1;
	add.s32 	%r4, %r9, %r1;
	setp.ge.u32 	%p1, %r4, %r7;
	mov.f32 	%f37, 0f00000000;
	@%p1 bra 	$L__BB3_2;
	mul.wide.u32 	%rd4, %r4, 4;
	add.s64 	%rd5, %rd1, %rd4;
	ld.global.nc.f32 	%f6, [%rd5];
	add.f32 	%f37, %f6, 0f00000000;
$L__BB3_2:
	add.s32 	%r5, %r4, %r3;
	setp.ge.u32 	%p2, %r5, %r7;
	@%p2 bra 	$L__BB3_4;
	mul.wide.u32 	%rd6, %r5, 4;
	add.s64 	%rd7, %rd1, %rd6;
	ld.global.nc.f32 	%f7, [%rd7];
	add.f32 	%f37, %f37, %f7;
$L__BB3_4:
	shl.b32 	%r10, %r1, 2;
	mov.u32 	%r11, sdata;
	add.s32 	%r6, %r11, %r10;
	st.shared.f32 	[%r6], %f37;
	bar.sync 	0;
	setp.lt.u32 	%p3, %r3, 512;
	@%p3 bra 	$L__BB3_8;
	setp.gt.u32 	%p6, %r1, 255;
	@%p6 bra 	$L__BB3_7;
	ld.shared.f32 	%f8, [%r6+1024];
	ld.shared.f32 	%f9, [%r6];
	add.f32 	%f10, %f8, %f9;
	st.shared.f32 	[%r6], %f10;
$L__BB3_7:
	bar.sync 	0;
	bra.uni 	$L__BB3_9;
$L__BB3_8:
	setp.lt.u32 	%p4, %r3, 256;
	@%p4 bra 	$L__BB3_12;
$L__BB3_9:
	setp.gt.u32 	%p7, %r1, 127;
	@%p7 bra 	$L__BB3_11;
	ld.shared.f32 	%f11, [%r6+512];
	ld.shared.f32 	%f12, [%r6];
	add.f32 	%f13, %f11, %f12;
	st.shared.f32 	[%r6], %f13;
$L__BB3_11:
	bar.sync 	0;
	bra.uni 	$L__BB3_13;
$L__BB3_12:
	setp.lt.u32 	%p5, %r3, 128;
	@%p5 bra 	$L__BB3_16;
$L__BB3_13:
	setp.gt.u32 	%p8, %r1, 63;
	@%p8 bra 	$L__BB3_15;
	ld.shared.f32 	%f14, [%r6+256];
	ld.shared.f32 	%f15, [%r6];
	add.f32 	%f16, %f14, %f15;
	st.shared.f32 	[%r6], %f16;
$L__BB3_15:
	bar.sync 	0;
$L__BB3_16:
	setp.gt.u32 	%p9, %r1, 31;
	@%p9 bra 	$L__BB3_18;
	ld.shared.f32 	%f17, [%r6+128];
	ld.shared.f32 	%f18, [%r6];
	add.f32 	%f19, %f17, %f18;
	st.shared.f32 	[%r6], %f19;
$L__BB3_18:
	bar.sync 	0;
	setp.gt.u32 	%p10, %r1, 15;
	@%p10 bra 	$L__BB3_20;
	ld.shared.f32 	%f20, [%r6+64];
	ld.shared.f32 	%f21, [%r6];
	add.f32 	%f22, %f20, %f21;
	st.shared.f32 	[%r6], %f22;
$L__BB3_20:
	bar.sync 	0;
	setp.gt.u32 	%p11, %r1, 7;
	@%p11 bra 	$L__BB3_22;
	ld.shared.f32 	%f23, [%r6+32];
	ld.shared.f32 	%f24, [%r6];
	add.f32 	%f25, %f23, %f24;
	st.shared.f32 	[%r6], %f25;
$L__BB3_22:
	bar.sync 	0;
	setp.gt.u32 	%p12, %r1, 3;
	@%p12 bra 	$L__BB3_24;
	ld.shared.f32 	%f26, [%r6+16];
	ld.shared.f32 	%f27, [%r6];
	add.f32 	%f28, %f26, %f27;
	st.shared.f32 	[%r6], %f28;
$L__BB3_24:
	bar.sync 	0;
	setp.gt.u32 	%p13, %r1, 1;
	@%p13 bra 	$L__BB3_26;
	ld.shared.f32 	%f29, [%r6+8];
	ld.shared.f32 	%f30, [%r6];
	add.f32 	%f31, %f29, %f30;
	st.shared.f32 	[%r6], %f31;
$L__BB3_26:
	bar.sync 	0;
	setp.ne.s32 	%p14, %r1, 0;
	@%p14 bra 	$L__BB3_28;
	ld.shared.f32 	%f32, [sdata+4];
	ld.shared.f32 	%f33, [%r6];
	add.f32 	%f34, %f32, %f33;
	st.shared.f32 	[%r6], %f34;
$L__BB3_28:
	setp.ne.s32 	%p15, %r1, 0;
	bar.sync 	0;
	@%p15 bra 	$L__BB3_30;
	ld.shared.f32 	%f35, [sdata];
	cvta.to.global.u64 	%rd8, %rd2;
	mul.wide.u32 	%rd9, %r2, 4;
	add.s64 	%rd10, %rd8, %rd9;
	st.global.f32 	[%rd10], %f35;
$L__BB3_30:
	ret;

}
	// .globl	_Z16reduce_harris_v5PKfPfi
.visible .entry _Z16reduce_harris_v5PKfPfi(
	.param .u64 .ptr .align 1 _Z16reduce_harris_v5PKfPfi_param_0,
	.param .u64 .ptr .align 1 _Z16reduce_harris_v5PKfPfi_param_1,
	.param .u32 _Z16reduce_harris_v5PKfPfi_param_2
)
{
	.reg .pred 	%p<8>;
	.reg .b32 	%r<17>;
	.reg .b32 	%f<32>;
	.reg .b64 	%rd<11>;

	ld.param.u64 	%rd3, [_Z16reduce_harris_v5PKfPfi_param_0];
	ld.param.u64 	%rd2, [_Z16reduce_harris_v5PKfPfi_param_1];
	ld.param.u32 	%r9, [_Z16reduce_harris_v5PKfPfi_param_2];
	cvta.to.global.u64 	%rd1, %rd3;
	mov.u32 	%r1, %tid.x;
	mov.u32 	%r2, %ctaid.x;
	mov.u32 	%r16, %ntid.x;
	mul.lo.s32 	%r10, %r16, %r2;
	shl.b32 	%r11, %r10, 1;
	add.s32 	%r4, %r11, %r1;
	setp.ge.u32 	%p1, %r4, %r9;
	mov.f32 	%f31, 0f00000000;
	@%p1 bra 	$L__BB4_2;
	mul.wide.u32 	%rd4, %r4, 4;
	add.s64 	%rd5, %rd1, %rd4;
	ld.global.nc.f32 	%f6, [%rd5];
	add.f32 	%f31, %f6, 0f00000000;
$L__BB4_2:
	add.s32 	%r5, %r4, %r16;
	setp.ge.u32 	%p2, %r5, %r9;
	@%p2 bra 	$L__BB4_4;
	mul.wide.u32 	%rd6, %r5, 4;
	add.s64 	%rd7, %rd1, %rd6;
	ld.global.nc.f32 	%f7, [%rd7];
	add.f32 	%f31, %f31, %f7;
$L__BB4_4:
	shl.b32 	%r12, %r1, 2;
	mov.u32 	%r13, sdata;
	add.s32 	%r6, %r13, %r12;
	st.shared.f32 	[%r6], %f31;
	bar.sync 	0;
	setp.lt.u32 	%p3, %r16, 66;
	@%p3 bra 	$L__BB4_8;
$L__BB4_5:
	shr.u32 	%r8, %r16, 1;
	setp.ge.u32 	%p4, %r1, %r8;
	@%p4 bra 	$L__BB4_7;
	shl.b32 	%r14, %r8, 2;
	add.s32 	%r15, %r6, %r14;
	ld.shared.f32 	%f8, [%r15];
	ld.shared.f32 	%f9, [%r6];
	add.f32 	%f10, %f8, %f9;
	st.shared.f32 	[%r6], %f10;
$L__BB4_7:
	bar.sync 	0;
	setp.gt.u32 	%p5, %r16, 131;
	mov.u32 	%r16, %r8;
	@%p5 bra 	$L__BB4_5;
$L__BB4_8:
	setp.gt.u32 	%p6, %r1, 31;
	@%p6 bra 	$L__BB4_11;
	ld.volatile.shared.f32 	%f11, [%r6+128];
	ld.volatile.shared.f32 	%f12, [%r6];
	add.f32 	%f13, %f11, %f12;
	st.volatile.shared.f32 	[%r6], %f13;
	ld.volatile.shared.f32 	%f14, [%r6+64];
	ld.volatile.shared.f32 	%f15, [%r6];
	add.f32 	%f16, %f14, %f15;
	st.volatile.shared.f32 	[%r6], %f16;
	ld.volatile.shared.f32 	%f17, [%r6+32];
	ld.volatile.shared.f32 	%f18, [%r6];
	add.f32 	%f19, %f17, %f18;
	st.volatile.shared.f32 	[%r6], %f19;
	ld.volatile.shared.f32 	%f20, [%r6+16];
	ld.volatile.shared.f32 	%f21, [%r6];
	add.f32 	%f22, %f20, %f21;
	st.volatile.shared.f32 	[%r6], %f22;
	ld.volatile.shared.f32 	%f23, [%r6+8];
	ld.volatile.shared.f32 	%f24, [%r6];
	add.f32 	%f25, %f23, %f24;
	st.volatile.shared.f32 	[%r6], %f25;
	ld.volatile.shared.f32 	%f26, [%r6+4];
	ld.volatile.shared.f32 	%f27, [%r6];
	add.f32 	%f28, %f26, %f27;
	st.volatile.shared.f32 	[%r6], %f28;
	setp.ne.s32 	%p7, %r1, 0;
	@%p7 bra 	$L__BB4_11;
	ld.shared.f32 	%f29, [sdata];
	cvta.to.global.u64 	%rd8, %rd2;
	mul.wide.u32 	%rd9, %r2, 4;
	add.s64 	%rd10, %rd8, %rd9;
	st.global.f32 	[%rd10], %f29;
$L__BB4_11:
	ret;

}
	// .globl	_Z16reduce_harris_v6PKfPfi
.visible .entry _Z16reduce_harris_v6PKfPfi(
	.param .u64 .ptr .align 1 _Z16reduce_harris_v6PKfPfi_param_0,
	.param .u64 .ptr .align 1 _Z16reduce_harris_v6PKfPfi_param_1,
	.param .u32 _Z16reduce_harris_v6PKfPfi_param_2
)
{
	.reg .pred 	%p<13>;
	.reg .b32 	%r<12>;
	.reg .b32 	%f<41>;
	.reg .b64 	%rd<11>;

	ld.param.u64 	%rd3, [_Z16reduce_harris_v6PKfPfi_param_0];
	ld.param.u64 	%rd2, [_Z16reduce_harris_v6PKfPfi_param_1];
	ld.param.u32 	%r7, [_Z16reduce_harris_v6PKfPfi_param_2];
	cvta.to.global.u64 	%rd1, %rd3;
	mov.u32 	%r1, %tid.x;
	mov.u32 	%r2, %ctaid.x;
	mov.u32 	%r3, %ntid.x;
	mul.lo.s32 	%r8, %r3, %r2;
	shl.b32 	%r9, %r8, 1;
	add.s32 	%r4, %r9, %r1;
	setp.ge.u32 	%p1, %r4, %r7;
	mov.f32 	%f40, 0f00000000;
	@%p1 bra 	$L__BB5_2;
	mul.wide.u32 	%rd4, %r4, 4;
	add.s64 	%rd5, %rd1, %rd4;
	ld.global.nc.f32 	%f6, [%rd5];
	add.f32 	%f40, %f6, 0f00000000;
$L__BB5_2:
	add.s32 	%r5, %r4, %r3;
	setp.ge.u32 	%p2, %r5, %r7;
	@%p2 bra 	$L__BB5_4;
	mul.wide.u32 	%rd6, %r5, 4;
	add.s64 	%rd7, %rd1, %rd6;
	ld.global.nc.f32 	%f7, [%rd7];
	add.f32 	%f40, %f40, %f7;
$L__BB5_4:
	shl.b32 	%r10, %r1, 2;
	mov.u32 	%r11, sdata;
	add.s32 	%r6, %r11, %r10;
	st.shared.f32 	[%r6], %f40;
	bar.sync 	0;
	setp.lt.u32 	%p3, %r3, 1024;
	@%p3 bra 	$L__BB5_8;
	setp.gt.u32 	%p7, %r1, 511;
	@%p7 bra 	$L__BB5_7;
	ld.shared.f32 	%f8, [%r6+2048];
	ld.shared.f32 	%f9, [%r6];
	add.f32 	%f10, %f8, %f9;
	st.shared.f32 	[%r6], %f10;
$L__BB5_7:
	bar.sync 	0;
	bra.uni 	$L__BB5_9;
$L__BB5_8:
	setp.lt.u32 	%p4, %r3, 512;
	@%p4 bra 	$L__BB5_12;
$L__BB5_9:
	setp.gt.u32 	%p8, %r1, 255;
	@%p8 bra 	$L__BB5_11;
	ld.shared.f32 	%f11, [%r6+1024];
	ld.shared.f32 	%f12, [%r6];
	add.f32 	%f13, %f11, %f12;
	st.shared.f32 	[%r6], %f13;
$L__BB5_11:
	bar.sync 	0;
	bra.uni 	$L__BB5_13;
$L__BB5_12:
	setp.lt.u32 	%p5, %r3, 256;
	@%p5 bra 	$L__BB5_16;
$L__BB5_13:
	setp.gt.u32 	%p9, %r1, 127;
	@%p9 bra 	$L__BB5_15;
	ld.shared.f32 	%f14, [%r6+512];
	ld.shared.f32 	%f15, [%r6];
	add.f32 	%f16, %f14, %f15;
	st.shared.f32 	[%r6], %f16;
$L__BB5_15:
	bar.sync 	0;
	bra.uni 	$L__BB5_17;
$L__BB5_16:
	setp.lt.u32 	%p6, %r3, 128;
	@%p6 bra 	$L__BB5_20;
$L__BB5_17:
	setp.gt.u32 	%p10, %r1, 63;
	@%p10 bra 	$L__BB5_19;
	ld.shared.f32 	%f17, [%r6+256];
	ld.shared.f32 	%f18, [%r6];
	add.f32 	%f19, %f17, %f18;
	st.shared.f32 	[%r6], %f19;
$L__BB5_19:
	bar.sync 	0;
$L__BB5_20:
	setp.gt.u32 	%p11, %r1, 31;
	@%p11 bra 	$L__BB5_23;
	ld.volatile.shared.f32 	%f20, [%r6+128];
	ld.volatile.shared.f32 	%f21, [%r6];
	add.f32 	%f22, %f20, %f21;
	st.volatile.shared.f32 	[%r6], %f22;
	ld.volatile.shared.f32 	%f23, [%r6+64];
	ld.volatile.shared.f32 	%f24, [%r6];
	add.f32 	%f25, %f23, %f24;
	st.volatile.shared.f32 	[%r6], %f25;
	ld.volatile.shared.f32 	%f26, [%r6+32];
	ld.volatile.shared.f32 	%f27, [%r6];
	add.f32 	%f28, %f26, %f27;
	st.volatile.shared.f32 	[%r6], %f28;
	ld.volatile.shared.f32 	%f29, [%r6+16];
	ld.volatile.shared.f32 	%f30, [%r6];
	add.f32 	%f31, %f29, %f30;
	st.volatile.shared.f32 	[%r6], %f31;
	ld.volatile.shared.f32 	%f32, [%r6+8];
	ld.volatile.shared.f32 	%f33, [%r6];
	add.f32 	%f34, %f32, %f33;
	st.volatile.shared.f32 	[%r6], %f34;
	ld.volatile.shared.f32 	%f35, [%r6+4];
	ld.volatile.shared.f32 	%f36, [%r6];
	add.f32 	%f37, %f35, %f36;
	st.volatile.shared.f32 	[%r6], %f37;
	setp.ne.s32 	%p12, %r1, 0;
	@%p12 bra 	$L__BB5_23;
	ld.shared.f32 	%f38, [sdata];
	cvta.to.global.u64 	%rd8, %rd2;
	mul.wide.u32 	%rd9, %r2, 4;
	add.s64 	%rd10, %rd8, %rd9;
	st.global.f32 	[%rd10], %f38;
$L__BB5_23:
	ret;

}
	// .globl	_Z22reduce_luitjens_atomicPKfPfi
.visible .entry _Z22reduce_luitjens_atomicPKfPfi(
	.param .u64 .ptr .align 1 _Z22reduce_luitjens_atomicPKfPfi_param_0,
	.param .u64 .ptr .align 1 _Z22reduce_luitjens_atomicPKfPfi_param_1,
	.param .u32 _Z22reduce_luitjens_atomicPKfPfi_param_2
)
{
	.reg .pred 	%p<17>;
	.reg .b32 	%r<39>;
	.reg .b32 	%f<34>;
	.reg .b64 	%rd<7>;
	// demoted variable
	.shared .align 4 .b8 _ZZ17block_reduce_shflfE6shared[128];
	ld.param.u64 	%rd2, [_Z22reduce_luitjens_atomicPKfPfi_param_0];
	ld.param.u64 	%rd3, [_Z22reduce_luitjens_atomicPKfPfi_param_1];
	ld.param.u32 	%r8, [_Z22reduce_luitjens_atomicPKfPfi_param_2];
	mov.u32 	%r9, %ctaid.x;
	mov.u32 	%r1, %ntid.x;
	mov.u32 	%r2, %tid.x;
	mad.lo.s32 	%r38, %r9, %r1, %r2;
	setp.ge.s32 	%p1, %r38, %r8;
	mov.f32 	%f32, 0f00000000;
	@%p1 bra 	$L__BB6_3;
	mov.u32 	%r10, %nctaid.x;
	mul.lo.s32 	%r4, %r1, %r10;
	cvta.to.global.u64 	%rd1, %rd2;
	mov.f32 	%f32, 0f00000000;
$L__BB6_2:
	mul.wide.s32 	%rd4, %r38, 4;
	add.s64 	%rd5, %rd1, %rd4;
	ld.global.nc.f32 	%f10, [%rd5];
	add.f32 	%f32, %f32, %f10;
	add.s32 	%r38, %r38, %r4;
	setp.lt.s32 	%p2, %r38, %r8;
	@%p2 bra 	$L__BB6_2;
$L__BB6_3:
	and.b32  	%r7, %r2, 31;
	mov.b32 	%r11, %f32;
	shfl.sync.down.b32	%r12|%p3, %r11, 16, 31, -1;
	mov.b32 	%f11, %r12;
	add.f32 	%f12, %f32, %f11;
	mov.b32 	%r13, %f12;
	shfl.sync.down.b32	%r14|%p4, %r13, 8, 31, -1;
	mov.b32 	%f13, %r14;
	add.f32 	%f14, %f12, %f13;
	mov.b32 	%r15, %f14;
	shfl.sync.down.b32	%r16|%p5, %r15, 4, 31, -1;
	mov.b32 	%f15, %r16;
	add.f32 	%f16, %f14, %f15;
	mov.b32 	%r17, %f16;
	shfl.sync.down.b32	%r18|%p6, %r17, 2, 31, -1;
	mov.b32 	%f17, %r18;
	add.f32 	%f18, %f16, %f17;
	mov.b32 	%r19, %f18;
	shfl.sync.down.b32	%r20|%p7, %r19, 1, 31, -1;
	mov.b32 	%f19, %r20;
	add.f32 	%f4, %f18, %f19;
	setp.ne.s32 	%p8, %r7, 0;
	@%p8 bra 	$L__BB6_5;
	shr.u32 	%r21, %r2, 3;
	mov.u32 	%r22, _ZZ17block_reduce_shflfE6shared;
	add.s32 	%r23, %r22, %r21;
	st.shared.f32 	[%r23], %f4;
$L__BB6_5:
	bar.sync 	0;
	shr.u32 	%r24, %r1, 5;
	setp.ge.u32 	%p9, %r2, %r24;
	mov.f32 	%f33, 0f00000000;
	@%p9 bra 	$L__BB6_7;
	shl.b32 	%r25, %r7, 2;
	mov.u32 	%r26, _ZZ17block_reduce_shflfE6shared;
	add.s32 	%r27, %r26, %r25;
	ld.shared.f32 	%f33, [%r27];
$L__BB6_7:
	setp.gt.u32 	%p10, %r2, 31;
	@%p10 bra 	$L__BB6_10;
	mov.b32 	%r28, %f33;
	shfl.sync.down.b32	%r29|%p11, %r28, 16, 31, -1;
	mov.b32 	%f21, %r29;
	add.f32 	%f22, %f33, %f21;
	mov.b32 	%r30, %f22;
	shfl.sync.down.b32	%r31|%p12, %r30, 8, 31, -1;
	mov.b32 	%f23, %r31;
	add.f32 	%f24, %f22, %f23;
	mov.b32 	%r32, %f24;
	shfl.sync.down.b32	%r33|%p13, %r32, 4, 31, -1;
	mov.b32 	%f25, %r33;
	add.f32 	%f26, %f24, %f25;
	mov.b32 	%r34, %f26;
	shfl.sync.down.b32	%r35|%p14, %r34, 2, 31, -1;
	mov.b32 	%f27, %r35;
	add.f32 	%f28, %f26, %f27;
	mov.b32 	%r36, %f28;
	shfl.sync.down.b32	%r37|%p15, %r36, 1, 31, -1;
	mov.b32 	%f29, %r37;
	add.f32 	%f7, %f28, %f29;
	setp.ne.s32 	%p16, %r2, 0;
	@%p16 bra 	$L__BB6_10;
	cvta.to.global.u64 	%rd6, %rd3;
	atom.global.add.f32 	%f30, [%rd6], %f7;
$L__BB6_10:
	ret;

}


// ===== COMPILED SASS (sm_100) =====

	.target	sm_100

	.elftype	@"ET_EXEC"


//--------------------- .note.nv.tkinfo           --------------------------
	.section	.note.nv.tkinfo,"",@"SHT_NOTE"
	.sectionflags	@"SHF_NOTE_NV_TKINFO"
	.tkinfo
        /*0018*/ 	.word	0x00000002
        /*0030*/ 	.string	""
        /*0030*/ 	.string	"ptxas"
        /*0030*/ 	.string	"Cuda compilation tools, release 13.0, V13.0.88"
        /*0030*/ 	.string	"Build cuda_13.0.r13.0/compiler.36424714_0"
        /*0030*/ 	.string	"-arch sm_100 -m 64 "



//--------------------- .note.nv.cuinfo           --------------------------
	.section	.note.nv.cuinfo,"",@"SHT_NOTE"
	.sectionflags	@"SHF_NOTE_NV_CUINFO"
        /*0018*/ 	.short	0x0002
        /*001a*/ 	.short	0x0064
        /*001c*/ 	.short	0x0082
	.zero		2


//--------------------- .nv.info                  --------------------------
	.section	.nv.info,"",@"SHT_CUDA_INFO"
	.align	4


	//----- nvinfo : EIATTR_REGCOUNT
	.align		4
        /*0000*/ 	.byte	0x04, 0x2f
        /*0002*/ 	.short	(.L_1 - .L_0)
	.align		4
.L_0:
        /*0004*/ 	.word	index@(_Z16reduce_harris_v1PKfPfi)
        /*0008*/ 	.word	0x00000010


	//----- nvinfo : EIATTR_FRAME_SIZE
	.align		4
.L_1:
        /*000c*/ 	.byte	0x04, 0x11
        /*000e*/ 	.short	(.L_3 - .L_2)
	.align		4
.L_2:
        /*0010*/ 	.word	index@(_Z16reduce_harris_v1PKfPfi)
        /*0014*/ 	.word	0x00000000


	//----- nvinfo : EIATTR_REGCOUNT
	.align		4
.L_3:
        /*0018*/ 	.byte	0x04, 0x2f
        /*001a*/ 	.short	(.L_5 - .L_4)
	.align		4
.L_4:
        /*001c*/ 	.word	index@(_Z16reduce_harris_v2PKfPfi)
        /*0020*/ 	.word	0x00000010


	//----- nvinfo : EIATTR_FRAME_SIZE
	.align		4
.L_5:
        /*0024*/ 	.byte	0x04, 0x11
        /*0026*/ 	.short	(.L_7 - .L_6)
	.align		4
.L_6:
        /*0028*/ 	.word	index@(_Z16reduce_harris_v2PKfPfi)
        /*002c*/ 	.word	0x00000000


	//----- nvinfo : EIATTR_REGCOUNT
	.align		4
.L_7:
        /*0030*/ 	.byte	0x04, 0x2f
        /*0032*/ 	.short	(.L_9 - .L_8)
	.align		4
.L_8:
        /*0034*/ 	.word	index@(_Z16reduce_harris_v3PKfPfi)
        /*0038*/ 	.word	0x00000010


	//----- nvinfo : EIATTR_FRAME_SIZE
	.align		4
.L_9:
        /*003c*/ 	.byte	0x04, 0x11
        /*003e*/ 	.short	(.L_11 - .L_10)
	.align		4
.L_10:
        /*0040*/ 	.word	index@(_Z16reduce_harris_v3PKfPfi)
        /*0044*/ 	.word	0x00000000


	//----- nvinfo : EIATTR_REGCOUNT
	.align		4
.L_11:
        /*0048*/ 	.byte	0x04, 0x2f
        /*004a*/ 	.short	(.L_13 - .L_12)
	.align		4
.L_12:
        /*004c*/ 	.word	index@(_Z16reduce_harris_v4PKfPfi)
        /*0050*/ 	.word	0x0000000c


	//----- nvinfo : EIATTR_FRAME_SIZE
	.align		4
.L_13:
        /*0054*/ 	.byte	0x04, 0x11
        /*0056*/ 	.short	(.L_15 - .L_14)
	.align		4
.L_14:
        /*0058*/ 	.word	index@(_Z16reduce_harris_v4PKfPfi)
        /*005c*/ 	.word	0x00000000


	//----- nvinfo : EIATTR_REGCOUNT
	.align		4
.L_15:
        /*0060*/ 	.byte	0x04, 0x2f
        /*0062*/ 	.short	(.L_17 - .L_16)
	.align		4
.L_16:
        /*0064*/ 	.word	index@(_Z16reduce_harris_v5PKfPfi)
        /*0068*/ 	.word	0x0000000d


	//----- nvinfo : EIATTR_FRAME_SIZE
	.align		4
.L_17:
        /*006c*/ 	.byte	0x04, 0x11
        /*006e*/ 	.short	(.L_19 - .L_18)
	.align		4
.L_18:
        /*0070*/ 	.word	index@(_Z16reduce_harris_v5PKfPfi)
        /*0074*/ 	.word	0x00000000


	//----- nvinfo : EIATTR_REGCOUNT
	.align		4
.L_19:
        /*0078*/ 	.byte	0x04, 0x2f
        /*007a*/ 	.short	(.L_21 - .L_20)
	.align		4
.L_20:
        /*007c*/ 	.word	index@(_Z16reduce_harris_v6PKfPfi)
        /*0080*/ 	.word	0x0000000d


	//----- nvinfo : EIATTR_FRAME_SIZE
	.align		4
.L_21:
        /*0084*/ 	.byte	0x04, 0x11
        /*0086*/ 	.short	(.L_23 - .L_22)
	.align		4
.L_22:
        /*0088*/ 	.word	index@(_Z16reduce_harris_v6PKfPfi)
        /*008c*/ 	.word	0x00000000


	//----- nvinfo : EIATTR_REGCOUNT
	.align		4
.L_23:
        /*0090*/ 	.byte	0x04, 0x2f
        /*0092*/ 	.short	(.L_25 - .L_24)
	.align		4
.L_24:
        /*0094*/ 	.word	index@(_Z22reduce_luitjens_atomicPKfPfi)
        /*0098*/ 	.word	0x0000000c


	//----- nvinfo : EIATTR_FRAME_SIZE
	.align		4
.L_25:
        /*009c*/ 	.byte	0x04, 0x11
        /*009e*/ 	.short	(.L_27 - .L_26)
	.align		4
.L_26:
        /*00a0*/ 	.word	index@(_Z22reduce_luitjens_atomicPKfPfi)
        /*00a4*/ 	.word	0x00000000


	//----- nvinfo : EIATTR_MIN_STACK_SIZE
	.align		4
.L_27:
        /*00a8*/ 	.byte	0x04, 0x12
        /*00aa*/ 	.short	(.L_29 - .L_28)
	.align		4
.L_28:
        /*00ac*/ 	.word	index@(_Z22reduce_luitjens_atomicPKfPfi)
        /*00b0*/ 	.word	0x00000000


	//----- nvinfo : EIATTR_MIN_STACK_SIZE
	.align		4
.L_29:
        /*00b4*/ 	.byte	0x04, 0x12
        /*00b6*/ 	.short	(.L_31 - .L_30)
	.align		4
.L_30:
        /*00b8*/ 	.word	index@(_Z16reduce_harris_v6PKfPfi)
        /*00bc*/ 	.word	0x00000000


	//----- nvinfo : EIATTR_MIN_STACK_SIZE
	.align		4
.L_31:
        /*00c0*/ 	.byte	0x04, 0x12
        /*00c2*/ 	.short	(.L_33 - .L_32)
	.align		4
.L_32:
        /*00c4*/ 	.word	index@(_Z16reduce_harris_v5PKfPfi)
        /*00c8*/ 	.word	0x00000000


	//----- nvinfo : EIATTR_MIN_STACK_SIZE
	.align		4
.L_33:
        /*00cc*/ 	.byte	0x04, 0x12
        /*00ce*/ 	.short	(.L_35 - .L_34)
	.align		4
.L_34:
        /*00d0*/ 	.word	index@(_Z16reduce_harris_v4PKfPfi)
        /*00d4*/ 	.word	0x00000000


	//----- nvinfo : EIATTR_MIN_STACK_SIZE
	.align		4
.L_35:
        /*00d8*/ 	.byte	0x04, 0x12
        /*00da*/ 	.short	(.L_37 - .L_36)
	.align		4
.L_36:
        /*00dc*/ 	.word	index@(_Z16reduce_harris_v3PKfPfi)
        /*00e0*/ 	.word	0x00000000


	//----- nvinfo : EIATTR_MIN_STACK_SIZE
	.align		4
.L_37:
        /*00e4*/ 	.byte	0x04, 0x12
        /*00e6*/ 	.short	(.L_39 - .L_38)
	.align		4
.L_38:
        /*00e8*/ 	.word	index@(_Z16reduce_harris_v2PKfPfi)
        /*00ec*/ 	.word	0x00000000


	//----- nvinfo : EIATTR_MIN_STACK_SIZE
	.align		4
.L_39:
        /*00f0*/ 	.byte	0x04, 0x12
        /*00f2*/ 	.short	(.L_41 - .L_40)
	.align		4
.L_40:
        /*00f4*/ 	.word	index@(_Z16reduce_harris_v1PKfPfi)
        /*00f8*/ 	.word	0x00000000
.L_41:


//--------------------- .nv.compat                --------------------------
	.section	.nv.compat,"",@"SHT_CUDA_COMPAT_INFO"
	.align	4
        /*0000*/ 	.byte	0x02, 0x09, 0x00, 0x00, 0x02, 0x02, 0x01, 0x00, 0x02, 0x05, 0x05, 0x00, 0x03, 0x07, 0x01, 0x01
        /*0010*/ 	.byte	0x02, 0x03, 0x00, 0x00, 0x02, 0x06, 0x01, 0x00, 0x04, 0x0b, 0x08, 0x00, 0x09, 0x00, 0x00, 0x00
        /*0020*/ 	.byte	0x00, 0x00, 0x00, 0x00


//--------------------- .nv.info._Z22reduce_luitjens_atomicPKfPfi --------------------------
	.section	.nv.info._Z22reduce_luitjens_atomicPKfPfi,"",@"SHT_CUDA_INFO"
	.sectionflags	@""
	.align	4


	//----- nvinfo : EIATTR_CUDA_API_VERSION
	.align		4
        /*0000*/ 	.byte	0x04, 0x37
        /*0002*/ 	.short	(.L_43 - .L_42)
.L_42:
        /*0004*/ 	.word	0x00000082


	//----- nvinfo : EIATTR_KPARAM_INFO
	.align		4
.L_43:
        /*0008*/ 	.byte	0x04, 0x17
        /*000a*/ 	.short	(.L_45 - .L_44)
.L_44:
        /*000c*/ 	.word	0x00000000
        /*0010*/ 	.short	0x0002
        /*0012*/ 	.short	0x0010
        /*0014*/ 	.byte	0x00, 0xf0, 0x11, 0x00


	//----- nvinfo : EIATTR_KPARAM_INFO
	.align		4
.L_45:
        /*0018*/ 	.byte	0x04, 0x17
        /*001a*/ 	.short	(.L_47 - .L_46)
.L_46:
        /*001c*/ 	.word	0x00000000
        /*0020*/ 	.short	0x0001
        /*0022*/ 	.short	0x0008
        /*0024*/ 	.byte	0x00, 0xf5, 0x21, 0x00


	//----- nvinfo : EIATTR_KPARAM_INFO
	.align		4
.L_47:
        /*0028*/ 	.byte	0x04, 0x17
        /*002a*/ 	.short	(.L_49 - .L_48)
.L_48:
        /*002c*/ 	.word	0x00000000
        /*0030*/ 	.short	0x0000
        /*0032*/ 	.short	0x0000
        /*0034*/ 	.byte	0x00, 0xf5, 0x21, 0x00


	//----- nvinfo : EIATTR_SPARSE_MMA_MASK
	.align		4
.L_49:
        /*0038*/ 	.byte	0x03, 0x50
        /*003a*/ 	.short	0x0000


	//----- nvinfo : EIATTR_MAXREG_COUNT
	.align		4
        /*003c*/ 	.byte	0x03, 0x1b
        /*003e*/ 	.short	0x00ff


	//----- nvinfo : EIATTR_NUM_BARRIERS
	.align		4
        /*0040*/ 	.byte	0x02, 0x4c
        /*0042*/ 	.byte	0x01
	.zero		1


	//----- nvinfo : EIATTR_MERCURY_ISA_VERSION
	.align		4
        /*0044*/ 	.byte	0x03, 0x5f
        /*0046*/ 	.short	0x0101


	//----- nvinfo : EIATTR_COOP_GROUP_MASK_REGIDS
	.align		4
        /*0048*/ 	.byte	0x04, 0x29
        /*004a*/ 	.short	(.L_51 - .L_50)


	//   ....[0]....
.L_50:
        /*004c*/ 	.word	0xffffffff


	//   ....[1]....
        /*0050*/ 	.word	0xffffffff


	//   ....[2]....
        /*0054*/ 	.word	0xffffffff


	//   ....[3]....
        /*0058*/ 	.word	0xffffffff


	//   ....[4]....
        /*005c*/ 	.word	0xffffffff


	//   ....[5]....
        /*0060*/ 	.word	0xffffffff


	//   ....[6]....
        /*0064*/ 	.word	0xffffffff


	//   ....[7]....
        /*0068*/ 	.word	0xffffffff


	//   ....[8]....
        /*006c*/ 	.word	0xffffffff


	//   ....[9]....
        /*0070*/ 	.word	0xffffffff


	//----- nvinfo : EIATTR_COOP_GROUP_INSTR_OFFSETS
	.align		4
.L_51:
        /*0074*/ 	.byte	0x04, 0x28
        /*0076*/ 	.short	(.L_53 - .L_52)


	//   ....[0]....
.L_52:
        /*0078*/ 	.word	0x00000170


	//   ....[1]....
        /*007c*/ 	.word	0x000001c0


	//   ....[2]....
        /*0080*/ 	.word	0x000001f0


	//   ....[3]....
        /*0084*/ 	.word	0x00000240


	//   ....[4]....
        /*0088*/ 	.word	0x00000290


	//   ....[5]....
        /*008c*/ 	.word	0x00000320


	//   ....[6]....
        /*0090*/ 	.word	0x00000350


	//   ....[7]....
        /*0094*/ 	.word	0x00000370


	//   ....[8]....
        /*0098*/ 	.word	0x00000390


	//   ....[9]....
        /*009c*/ 	.word	0x000003b0


	//----- nvinfo : EIATTR_VRC_CTA_INIT_COUNT
	.align		4
.L_53:
        /*00a0*/ 	.byte	0x02, 0x4a
	.zero		1
	.zero		1


	//----- nvinfo : EIATTR_EXIT_INSTR_OFFSETS
	.align		4
        /*00a4*/ 	.byte	0x04, 0x1c
        /*00a6*/ 	.short	(.L_55 - .L_54)


	//   ....[0]....
.L_54:
        /*00a8*/ 	.word	0x00000310


	//   ....[1]....
        /*00ac*/ 	.word	0x000003c0


	//   ....[2]....
        /*00b0*/ 	.word	0x00000400


	//----- nvinfo : EIATTR_CRS_STACK_SIZE
	.align		4
.L_55:
        /*00b4*/ 	.byte	0x04, 0x1e
        /*00b6*/ 	.short	(.L_57 - .L_56)
.L_56:
        /*00b8*/ 	.word	0x00000000


	//----- nvinfo : EIATTR_CBANK_PARAM_SIZE
	.align		4
.L_57:
        /*00bc*/ 	.byte	0x03, 0x19
        /*00be*/ 	.short	0x0014


	//----- nvinfo : EIATTR_PARAM_CBANK
	.align		4
        /*00c0*/ 	.byte	0x04, 0x0a
        /*00c2*/ 	.short	(.L_59 - .L_58)
	.align		4
.L_58:
        /*00c4*/ 	.word	index@(.nv.constant0._Z22reduce_luitjens_atomicPKfPfi)
        /*00c8*/ 	.short	0x0380
        /*00ca*/ 	.short	0x0014


	//----- nvinfo : EIATTR_SW_WAR
	.align		4
.L_59:
        /*00cc*/ 	.byte	0x04, 0x36
        /*00ce*/ 	.short	(.L_61 - .L_60)
.L_60:
        /*00d0*/ 	.word	0x00000008
.L_61:


//--------------------- .nv.info._Z16reduce_harris_v6PKfPfi --------------------------
	.section	.nv.info._Z16reduce_harris_v6PKfPfi,"",@"SHT_CUDA_INFO"
	.sectionflags	@""
	.align	4


	//----- nvinfo : EIATTR_CUDA_API_VERSION
	.align		4
        /*0000*/ 	.byte	0x04, 0x37
        /*0002*/ 	.short	(.L_63 - .L_62)
.L_62:
        /*0004*/ 	.word	0x00000082


	//----- nvinfo : EIATTR_KPARAM_INFO
	.align		4
.L_63:
        /*0008*/ 	.byte	0x04, 0x17
        /*000a*/ 	.short	(.L_65 - .L_64)
.L_64:
        /*000c*/ 	.word	0x00000000
        /*0010*/ 	.short	0x0002
        /*0012*/ 	.short	0x0010
        /*0014*/ 	.byte	0x00, 0xf0, 0x11, 0x00


	//----- nvinfo : EIATTR_KPARAM_INFO
	.align		4
.L_65:
        /*0018*/ 	.byte	0x04, 0x17
        /*001a*/ 	.short	(.L_67 - .L_66)
.L_66:
        /*001c*/ 	.word	0x00000000
        /*0020*/ 	.short	0x0001
        /*0022*/ 	.short	0x0008
        /*0024*/ 	.byte	0x00, 0xf5, 0x21, 0x00


	//----- nvinfo : EIATTR_KPARAM_INFO
	.align		4
.L_67:
        /*0028*/ 	.byte	0x04, 0x17
        /*002a*/ 	.short	(.L_69 - .L_68)
.L_68:
        /*002c*/ 	.word	0x00000000
        /*0030*/ 	.short	0x0000
        /*0032*/ 	.short	0x0000
        /*0034*/ 	.byte	0x00, 0xf5, 0x21, 0x00


	//----- nvinfo : EIATTR_SPARSE_MMA_MASK
	.align		4
.L_69:
        /*0038*/ 	.byte	0x03, 0x50
        /*003a*/ 	.short	0x0000


	//----- nvinfo : EIATTR_MAXREG_COUNT
	.align		4
        /*003c*/ 	.byte	0x03, 0x1b
        /*003e*/ 	.short	0x00ff


	//----- nvinfo : EIATTR_NUM_BARRIERS
	.align		4
        /*0040*/ 	.byte	0x02, 0x4c
        /*0042*/ 	.byte	0x01
	.zero		1


	//----- nvinfo : EIATTR_MERCURY_ISA_VERSION
	.align		4
        /*0044*/ 	.byte	0x03, 0x5f
        /*0046*/ 	.short	0x0101


	//----- nvinfo : EIATTR_VRC_CTA_INIT_COUNT
	.align		4
        /*0048*/ 	.byte	0x02, 0x4a
	.zero		1
	.zero		1


	//----- nvinfo : EIATTR_EXIT_INSTR_OFFSETS
	.align		4
        /*004c*/ 	.byte	0x04, 0x1c
        /*004e*/ 	.short	(.L_71 - .L_70)


	//   ....[0]....
.L_70:
        /*0050*/ 	.word	0x000003e0


	//   ....[1]....
        /*0054*/ 	.word	0x00000580


	//   ....[2]....
        /*0058*/ 	.word	0x000005d0


	//----- nvinfo : EIATTR_CBANK_PARAM_SIZE
	.align		4
.L_71:
        /*005c*/ 	.byte	0x03, 0x19
        /*005e*/ 	.short	0x0014


	//----- nvinfo : EIATTR_PARAM_CBANK
	.align		4
        /*0060*/ 	.byte	0x04, 0x0a
        /*0062*/ 	.short	(.L_73 - .L_72)
	.align		4
.L_72:
        /*0064*/ 	.word	index@(.nv.constant0._Z16reduce_harris_v6PKfPfi)
        /*0068*/ 	.short	0x0380
        /*006a*/ 	.short	0x0014


	//----- nvinfo : EIATTR_SW_WAR
	.align		4
.L_73:
        /*006c*/ 	.byte	0x04, 0x36
        /*006e*/ 	.short	(.L_75 - .L_74)
.L_74:
        /*0070*/ 	.word	0x00000008
.L_75:


//--------------------- .nv.info._Z16reduce_harris_v5PKfPfi --------------------------
	.section	.nv.info._Z16reduce_harris_v5PKfPfi,"",@"SHT_CUDA_INFO"
	.sectionflags	@""
	.align	4


	//----- nvinfo : EIATTR_CUDA_API_VERSION
	.align		4
        /*0000*/ 	.byte	0x04, 0x37
        /*0002*/ 	.short	(.L_77 - .L_76)
.L_76:
        /*0004*/ 	.word	0x00000082


	//----- nvinfo : EIATTR_KPARAM_INFO
	.align		4
.L_77:
        /*0008*/ 	.byte	0x04, 0x17
        /*000a*/ 	.short	(.L_79 - .L_78)
.L_78:
        /*000c*/ 	.word	0x00000000
        /*0010*/ 	.short	0x0002
        /*0012*/ 	.short	0x0010
        /*0014*/ 	.byte	0x00, 0xf0, 0x11, 0x00


	//----- nvinfo : EIATTR_KPARAM_INFO
	.align		4
.L_79:
        /*0018*/ 	.byte	0x04, 0x17
        /*001a*/ 	.short	(.L_81 - .L_80)
.L_80:
        /*001c*/ 	.word	0x00000000
        /*0020*/ 	.short	0x0001
        /*0022*/ 	.short	0x0008
        /*0024*/ 	.byte	0x00, 0xf5, 0x21, 0x00


	//----- nvinfo : EIATTR_KPARAM_INFO
	.align		4
.L_81:
        /*0028*/ 	.byte	0x04, 0x17
        /*002a*/ 	.short	(.L_83 - .L_82)
.L_82:
        /*002c*/ 	.word	0x00000000
        /*0030*/ 	.short	0x0000
        /*0032*/ 	.short	0x0000
        /*0034*/ 	.byte	0x00, 0xf5, 0x21, 0x00


	//----- nvinfo : EIATTR_SPARSE_MMA_MASK
	.align		4
.L_83:
        /*0038*/ 	.byte	0x03, 0x50
        /*003a*/ 	.short	0x0000


	//----- nvinfo : EIATTR_MAXREG_COUNT
	.align		4
        /*003c*/ 	.byte	0x03, 0x1b
        /*003e*/ 	.short	0x00ff


	//----- nvinfo : EIATTR_NUM_BARRIERS
	.align		4
        /*0040*/ 	.byte	0x02, 0x4c
        /*0042*/ 	.byte	0x01
	.zero		1


	//----- nvinfo : EIATTR_MERCURY_ISA_VERSION
	.align		4
        /*0044*/ 	.byte	0x03, 0x5f
        /*0046*/ 	.short	0x0101


	//----- nvinfo : EIATTR_VRC_CTA_INIT_COUNT
	.align		4
        /*0048*/ 	.byte	0x02, 0x4a
	.zero		1
	.zero		1


	//----- nvinfo : EIATTR_EXIT_INSTR_OFFSETS
	.align		4
        /*004c*/ 	.byte	0x04, 0x1c
        /*004e*/ 	.short	(.L_85 - .L_84)


	//   ....[0]....
.L_84:
        /*0050*/ 	.word	0x00000290


	//   ....[1]....
        /*0054*/ 	.word	0x00000430


	//   ....[2]....
        /*0058*/ 	.word	0x000004b0


	//----- nvinfo : EIATTR_CBANK_PARAM_SIZE
	.align		4
.L_85:
        /*005c*/ 	.byte	0x03, 0x19
        /*005e*/ 	.short	0x0014


	//----- nvinfo : EIATTR_PARAM_CBANK
	.align		4
        /*0060*/ 	.byte	0x04, 0x0a
        /*0062*/ 	.short	(.L_87 - .L_86)
	.align		4
.L_86:
        /*0064*/ 	.word	index@(.nv.constant0._Z16reduce_harris_v5PKfPfi)
        /*0068*/ 	.short	0x0380
        /*006a*/ 	.short	0x0014


	//----- nvinfo : EIATTR_SW_WAR
	.align		4
.L_87:
        /*006c*/ 	.byte	0x04, 0x36
        /*006e*/ 	.short	(.L_89 - .L_88)
.L_88:
        /*0070*/ 	.word	0x00000008
.L_89:


//--------------------- .nv.info._Z16reduce_harris_v4PKfPfi --------------------------
	.section	.nv.info._Z16reduce_harris_v4PKfPfi,"",@"SHT_CUDA_INFO"
	.sectionflags	@""
	.align	4


	//----- nvinfo : EIATTR_CUDA_API_VERSION
	.align		4
        /*0000*/ 	.byte	0x04, 0x37
        /*0002*/ 	.short	(.L_91 - .L_90)
.L_90:
        /*0004*/ 	.word	0x00000082


	//----- nvinfo : EIATTR_KPARAM_INFO
	.align		4
.L_91:
        /*0008*/ 	.byte	0x04, 0x17
        /*000a*/ 	.short	(.L_93 - .L_92)
.L_92:
        /*000c*/ 	.word	0x00000000
        /*0010*/ 	.short	0x0002
        /*0012*/ 	.short	0x0010
        /*0014*/ 	.byte	0x00, 0xf0, 0x11, 0x00


	//----- nvinfo : EIATTR_KPARAM_INFO
	.align		4
.L_93:
        /*0018*/ 	.byte	0x04, 0x17
        /*001a*/ 	.short	(.L_95 - .L_94)
.L_94:
        /*001c*/ 	.word	0x00000000
        /*0020*/ 	.short	0x0001
        /*0022*/ 	.short	0x0008
        /*0024*/ 	.byte	0x00, 0xf5, 0x21, 0x00


	//----- nvinfo : EIATTR_KPARAM_INFO
	.align		4
.L_95:
        /*0028*/ 	.byte	0x04, 0x17
        /*002a*/ 	.short	(.L_97 - .L_96)
.L_96:
        /*002c*/ 	.word	0x00000000
        /*0030*/ 	.short	0x0000
        /*0032*/ 	.short	0x0000
        /*0034*/ 	.byte	0x00, 0xf5, 0x21, 0x00


	//----- nvinfo : EIATTR_SPARSE_MMA_MASK
	.align		4
.L_97:
        /*0038*/ 	.byte	0x03, 0x50
        /*003a*/ 	.short	0x0000


	//----- nvinfo : EIATTR_MAXREG_COUNT
	.align		4
        /*003c*/ 	.byte	0x03, 0x1b
        /*003e*/ 	.short	0x00ff


	//----- nvinfo : EIATTR_NUM_BARRIERS
	.align		4
        /*0040*/ 	.byte	0x02, 0x4c
        /*0042*/ 	.byte	0x01
	.zero		1


	//----- nvinfo : EIATTR_MERCURY_ISA_VERSION
	.align		4
        /*0044*/ 	.byte	0x03, 0x5f
        /*0046*/ 	.short	0x0101


	//----- nvinfo : EIATTR_VRC_CTA_INIT_COUNT
	.align		4
        /*0048*/ 	.byte	0x02, 0x4a
	.zero		1
	.zero		1


	//----- nvinfo : EIATTR_EXIT_INSTR_OFFSETS
	.align		4
        /*004c*/ 	.byte	0x04, 0x1c
        /*004e*/ 	.short	(.L_99 - .L_98)


	//   ....[0]....
.L_98:
        /*0050*/ 	.word	0x00000580


	//   ....[1]....
        /*0054*/ 	.word	0x000005d0


	//----- nvinfo : EIATTR_CBANK_PARAM_SIZE
	.align		4
.L_99:
        /*0058*/ 	.byte	0x03, 0x19
        /*005a*/ 	.short	0x0014


	//----- nvinfo : EIATTR_PARAM_CBANK
	.align		4
        /*005c*/ 	.byte	0x04, 0x0a
        /*005e*/ 	.short	(.L_101 - .L_100)
	.align		4
.L_100:
        /*0060*/ 	.word	index@(.nv.constant0._Z16reduce_harris_v4PKfPfi)
        /*0064*/ 	.short	0x0380
        /*0066*/ 	.short	0x0014


	//----- nvinfo : EIATTR_SW_WAR
	.align		4
.L_101:
        /*0068*/ 	.byte	0x04, 0x36
        /*006a*/ 	.short	(.L_103 - .L_102)
.L_102:
        /*006c*/ 	.word	0x00000008
.L_103:


//--------------------- .nv.info._Z16reduce_harris_v3PKfPfi --------------------------
	.section	.nv.info._Z16reduce_harris_v3PKfPfi,"",@"SHT_CUDA_INFO"
	.sectionflags	@""
	.align	4


	//----- nvinfo : EIATTR_CUDA_API_VERSION
	.align		4
        /*0000*/ 	.byte	0x04, 0x37
        /*0002*/ 	.short	(.L_105 - .L_104)
.L_104:
        /*0004*/ 	.word	0x00000082


	//----- nvinfo : EIATTR_KPARAM_INFO
	.align		4
.L_105:
        /*0008*/ 	.byte	0x04, 0x17
        /*000a*/ 	.short	(.L_107 - .L_106)
.L_106:
        /*000c*/ 	.word	0x00000000
        /*0010*/ 	.short	0x0002
        /*0012*/ 	.short	0x0010
        /*0014*/ 	.byte	0x00, 0xf0, 0x11, 0x00


	//----- nvinfo : EIATTR_KPARAM_INFO
	.align		4
.L_107:
        /*0018*/ 	.byte	0x04, 0x17
        /*001a*/ 	.short	(.L_109 - .L_108)
.L_108:
        /*001c*/ 	.word	0x00000000
        /*0020*/ 	.short	0x0001
        /*0022*/ 	.short	0x0008
        /*0024*/ 	.byte	0x00, 0xf5, 0x21, 0x00


	//----- nvinfo : EIATTR_KPARAM_INFO
	.align		4
.L_109:
        /*0028*/ 	.byte	0x04, 0x17
        /*002a*/ 	.short	(.L_111 - .L_110)
.L_110:
        /*002c*/ 	.word	0x00000000
        /*0030*/ 	.short	0x0000
        /*0032*/ 	.short	0x0000
        /*0034*/ 	.byte	0x00, 0xf5, 0x21, 0x00


	//----- nvinfo : EIATTR_SPARSE_MMA_MASK
	.align		4
.L_111:
        /*0038*/ 	.byte	0x03, 0x50
        /*003a*/ 	.short	0x0000


	//----- nvinfo : EIATTR_MAXREG_COUNT
	.align		4
        /*003c*/ 	.byte	0x03, 0x1b
        /*003e*/ 	.short	0x00ff


	//----- nvinfo : EIATTR_NUM_BARRIERS
	.align		4
        /*0040*/ 	.byte	0x02, 0x4c
        /*0042*/ 	.byte	0x01
	.zero		1


	//----- nvinfo : EIATTR_MERCURY_ISA_VERSION
	.align		4
        /*0044*/ 	.byte	0x03, 0x5f
        /*0046*/ 	.short	0x0101


	//----- nvinfo : EIATTR_VRC_CTA_INIT_COUNT
	.align		4
        /*0048*/ 	.byte	0x02, 0x4a
	.zero		1
	.zero		1


	//----- nvinfo : EIATTR_EXIT_INSTR_OFFSETS
	.align		4
        /*004c*/ 	.byte	0x04, 0x1c
        /*004e*/ 	.short	(.L_113 - .L_112)


	//   ....[0]....
.L_112:
        /*0050*/ 	.word	0x00000290


	//   ....[1]....
        /*0054*/ 	.word	0x00000310


	//----- nvinfo : EIATTR_CBANK_PARAM_SIZE
	.align		4
.L_113:
        /*0058*/ 	.byte	0x03, 0x19
        /*005a*/ 	.short	0x0014


	//----- nvinfo : EIATTR_PARAM_CBANK
	.align		4
        /*005c*/ 	.byte	0x04, 0x0a
        /*005e*/ 	.short	(.L_115 - .L_114)
	.align		4
.L_114:
        /*0060*/ 	.word	index@(.nv.constant0._Z16reduce_harris_v3PKfPfi)
        /*0064*/ 	.short	0x0380
        /*0066*/ 	.short	0x0014


	//----- nvinfo : EIATTR_SW_WAR
	.align		4
.L_115:
        /*0068*/ 	.byte	0x04, 0x36
        /*006a*/ 	.short	(.L_117 - .L_116)
.L_116:
        /*006c*/ 	.word	0x00000008
.L_117:


//--------------------- .nv.info._Z16reduce_harris_v2PKfPfi --------------------------
	.section	.nv.info._Z16reduce_harris_v2PKfPfi,"",@"SHT_CUDA_INFO"
	.sectionflags	@""
	.align	4


	//----- nvinfo : EIATTR_CUDA_API_VERSION
	.align		4
        /*0000*/ 	.byte	0x04, 0x37
        /*0002*/ 	.short	(.L_119 - .L_118)
.L_118:
        /*0004*/ 	.word	0x00000082


	//----- nvinfo : EIATTR_KPARAM_INFO
	.align		4
.L_119:
        /*0008*/ 	.byte	0x04, 0x17
        /*000a*/ 	.short	(.L_121 - .L_120)
.L_120:
        /*000c*/ 	.word	0x00000000
        /*0010*/ 	.short	0x0002
        /*0012*/ 	.short	0x0010
        /*0014*/ 	.byte	0x00, 0xf0, 0x11, 0x00


	//----- nvinfo : EIATTR_KPARAM_INFO
	.align		4
.L_121:
        /*0018*/ 	.byte	0x04, 0x17
        /*001a*/ 	.short	(.L_123 - .L_122)
.L_122:
        /*001c*/ 	.word	0x00000000
        /*0020*/ 	.short	0x0001
        /*0022*/ 	.short	0x0008
        /*0024*/ 	.byte	0x00, 0xf5, 0x21, 0x00


	//----- nvinfo : EIATTR_KPARAM_INFO
	.align		4
.L_123:
        /*0028*/ 	.byte	0x04, 0x17
        /*002a*/ 	.short	(.L_125 - .L_124)
.L_124:
        /*002c*/ 	.word	0x00000000
        /*0030*/ 	.short	0x0000
        /*0032*/ 	.short	0x0000
        /*0034*/ 	.byte	0x00, 0xf5, 0x21, 0x00


	//----- nvinfo : EIATTR_SPARSE_MMA_MASK
	.align		4
.L_125:
        /*0038*/ 	.byte	0x03, 0x50
        /*003a*/ 	.short	0x0000


	//----- nvinfo : EIATTR_MAXREG_COUNT
	.align		4
        /*003c*/ 	.byte	0x03, 0x1b
        /*003e*/ 	.short	0x00ff


	//----- nvinfo : EIATTR_NUM_BARRIERS
	.align		4
        /*0040*/ 	.byte	0x02, 0x4c
        /*0042*/ 	.byte	0x01
	.zero		1


	//----- nvinfo : EIATTR_MERCURY_ISA_VERSION
	.align		4
        /*0044*/ 	.byte	0x03, 0x5f
        /*0046*/ 	.short	0x0101


	//----- nvinfo : EIATTR_VRC_CTA_INIT_COUNT
	.align		4
        /*0048*/ 	.byte	0x02, 0x4a
	.zero		1
	.zero		1


	//----- nvinfo : EIATTR_EXIT_INSTR_OFFSETS
	.align		4
        /*004c*/ 	.byte	0x04, 0x1c
        /*004e*/ 	.short	(.L_127 - .L_126)


	//   ....[0]....
.L_126:
        /*0050*/ 	.word	0x000002c0


	//   ....[1]....
        /*0054*/ 	.word	0x00000340


	//----- nvinfo : EIATTR_CBANK_PARAM_SIZE
	.align		4
.L_127:
        /*0058*/ 	.byte	0x03, 0x19
        /*005a*/ 	.short	0x0014


	//----- nvinfo : EIATTR_PARAM_CBANK
	.align		4
        /*005c*/ 	.byte	0x04, 0x0a
        /*005e*/ 	.short	(.L_129 - .L_128)
	.align		4
.L_128:
        /*0060*/ 	.word	index@(.nv.constant0._Z16reduce_harris_v2PKfPfi)
        /*0064*/ 	.short	0x0380
        /*0066*/ 	.short	0x0014


	//----- nvinfo : EIATTR_SW_WAR
	.align		4
.L_129:
        /*0068*/ 	.byte	0x04, 0x36
        /*006a*/ 	.short	(.L_131 - .L_130)
.L_130:
        /*006c*/ 	.word	0x00000008
.L_131:


//--------------------- .nv.info._Z16reduce_harris_v1PKfPfi --------------------------
	.section	.nv.info._Z16reduce_harris_v1PKfPfi,"",@"SHT_CUDA_INFO"
	.sectionflags	@""
	.align	4


	//----- nvinfo : EIATTR_CUDA_API_VERSION
	.align		4
        /*0000*/ 	.byte	0x04, 0x37
        /*0002*/ 	.short	(.L_133 - .L_132)
.L_132:
        /*0004*/ 	.word	0x00000082


	//----- nvinfo : EIATTR_KPARAM_INFO
	.align		4
.L_133:
        /*0008*/ 	.byte	0x04, 0x17
        /*000a*/ 	.short	(.L_135 - .L_134)
.L_134:
        /*000c*/ 	.word	0x00000000
        /*0010*/ 	.short	0x0002
        /*0012*/ 	.short	0x0010
        /*0014*/ 	.byte	0x00, 0xf0, 0x11, 0x00


	//----- nvinfo : EIATTR_KPARAM_INFO
	.align		4
.L_135:
        /*0018*/ 	.byte	0x04, 0x17
        /*001a*/ 	.short	(.L_137 - .L_136)
.L_136:
        /*001c*/ 	.word	0x00000000
        /*0020*/ 	.short	0x0001
        /*0022*/ 	.short	0x0008
        /*0024*/ 	.byte	0x00, 0xf5, 0x21, 0x00


	//----- nvinfo : EIATTR_KPARAM_INFO
	.align		4
.L_137:
        /*0028*/ 	.byte	0x04, 0x17
        /*002a*/ 	.short	(.L_139 - .L_138)
.L_138:
        /*002c*/ 	.word	0x00000000
        /*0030*/ 	.short	0x0000
        /*0032*/ 	.short	0x0000
        /*0034*/ 	.byte	0x00, 0xf5, 0x21, 0x00


	//----- nvinfo : EIATTR_SPARSE_MMA_MASK
	.align		4
.L_139:
        /*0038*/ 	.byte	0x03, 0x50
        /*003a*/ 	.short	0x0000


	//----- nvinfo : EIATTR_MAXREG_COUNT
	.align		4
        /*003c*/ 	.byte	0x03, 0x1b
        /*003e*/ 	.short	0x00ff


	//----- nvinfo : EIATTR_NUM_BARRIERS
	.align		4
        /*0040*/ 	.byte	0x02, 0x4c
        /*0042*/ 	.byte	0x01
	.zero		1


	//----- nvinfo : EIATTR_MERCURY_ISA_VERSION
	.align		4
        /*0044*/ 	.byte	0x03, 0x5f
        /*0046*/ 	.short	0x0101


	//----- nvinfo : EIATTR_VRC_CTA_INIT_COUNT
	.align		4
        /*0048*/ 	.byte	0x02, 0x4a
	.zero		1
	.zero		1


	//----- nvinfo : EIATTR_EXIT_INSTR_OFFSETS
	.align		4
        /*004c*/ 	.byte	0x04, 0x1c
        /*004e*/ 	.short	(.L_141 - .L_140)


	//   ....[0]....
.L_140:
        /*0050*/ 	.word	0x000002c0


	//   ....[1]....
        /*0054*/ 	.word	0x00000340


	//----- nvinfo : EIATTR_CBANK_PARAM_SIZE
	.align		4
.L_141:
        /*0058*/ 	.byte	0x03, 0x19
        /*005a*/ 	.short	0x0014


	//----- nvinfo : EIATTR_PARAM_CBANK
	.align		4
        /*005c*/ 	.byte	0x04, 0x0a
        /*005e*/ 	.short	(.L_143 - .L_142)
	.align		4
.L_142:
        /*0060*/ 	.word	index@(.nv.constant0._Z16reduce_harris_v1PKfPfi)
        /*0064*/ 	.short	0x0380
        /*0066*/ 	.short	0x0014


	//----- nvinfo : EIATTR_SW_WAR
	.align		4
.L_143:
        /*0068*/ 	.byte	0x04, 0x36
        /*006a*/ 	.short	(.L_145 - .L_144)
.L_144:
        /*006c*/ 	.word	0x00000008
.L_145:


//--------------------- .nv.callgraph             --------------------------
	.section	.nv.callgraph,"",@"SHT_CUDA_CALLGRAPH"
	.align	4
	.sectionentsize	8
	.align		4
        /*0000*/ 	.word	0x00000000
	.align		4
        /*0004*/ 	.word	0xffffffff
	.align		4
        /*0008*/ 	.word	0x00000000
	.align		4
        /*000c*/ 	.word	0xfffffffe
	.align		4
        /*0010*/ 	.word	0x00000000
	.align		4
        /*0014*/ 	.word	0xfffffffd
	.align		4
        /*0018*/ 	.word	0x00000000
	.align		4
        /*001c*/ 	.word	0xfffffffc


//--------------------- .text._Z22reduce_luitjens_atomicPKfPfi --------------------------
	.section	.text._Z22reduce_luitjens_atomicPKfPfi,"ax",@progbits
	.align	128
        .global         _Z22reduce_luitjens_atomicPKfPfi
        .type           _Z22reduce_luitjens_atomicPKfPfi,@function
        .size           _Z22reduce_luitjens_atomicPKfPfi,(.L_x_30 - _Z22reduce_luitjens_atomicPKfPfi)
        .other          _Z22reduce_luitjens_atomicPKfPfi,@"STO_CUDA_ENTRY STV_DEFAULT"
_Z22reduce_luitjens_atomicPKfPfi:
.text._Z22reduce_luitjens_atomicPKfPfi:
[----:B------:R-:W-:Y:S01]  /*0000*/  LDC R1, c[0x0][0x37c] ;  /* 0x0000df00ff017b82 */ /* 0x000fe20000000800 */
[----:B------:R-:W0:Y:S07]  /*0010*/  S2R R0, SR_TID.X ;  /* 0x0000000000007919 */ /* 0x000e2e0000002100 */
[----:B------:R-:W0:Y:S01]  /*0020*/  S2UR UR4, SR_CTAID.X ;  /* 0x00000000000479c3 */ /* 0x000e220000002500 */
[----:B------:R-:W1:Y:S01]  /*0030*/  LDCU UR7, c[0x0][0x390] ;  /* 0x00007200ff0777ac */ /* 0x000e620008000800 */
[----:B------:R-:W-:Y:S01]  /*0040*/  BSSY.RECONVERGENT B0, `(.L_x_0) ;  /* 0x0000012000007945 */ /* 0x000fe20003800200 */
[----:B------:R-:W-:-:S05]  /*0050*/  HFMA2 R6, -RZ, RZ, 0, 0 ;  /* 0x00000000ff067431 */ /* 0x000fca00000001ff */
[----:B------:R-:W0:Y:S02]  /*0060*/  LDC R9, c[0x0][0x360] ;  /* 0x0000d800ff097b82 */ /* 0x000e240000000800 */
[----:B0-----:R-:W-:Y:S01]  /*0070*/  IMAD R2, R9, UR4, R0 ;  /* 0x0000000409027c24 */ /* 0x001fe2000f8e0200 */
[----:B------:R-:W0:Y:S04]  /*0080*/  LDCU.64 UR4, c[0x0][0x358] ;  /* 0x00006b00ff0477ac */ /* 0x000e280008000a00 */
[----:B-1----:R-:W-:-:S13]  /*0090*/  ISETP.GE.AND P0, PT, R2, UR7, PT ;  /* 0x0000000702007c0c */ /* 0x002fda000bf06270 */
[----:B------:R-:W-:Y:S05]  /*00a0*/  @P0 BRA `(.L_x_1) ;  /* 0x00000000002c0947 */ /* 0x000fea0003800000 */
[----:B------:R-:W1:Y:S01]  /*00b0*/  LDC.64 R4, c[0x0][0x380] ;  /* 0x0000e000ff047b82 */ /* 0x000e620000000a00 */
[----:B------:R-:W2:Y:S01]  /*00c0*/  LDCU UR6, c[0x0][0x370] ;  /* 0x00006e00ff0677ac */ /* 0x000ea20008000800 */
[----:B------:R-:W-:Y:S02]  /*00d0*/  MOV R7, R2 ;  /* 0x0000000200077202 */ /* 0x000fe40000000f00 */
[----:B------:R-:W-:Y:S01]  /*00e0*/  MOV R6, RZ ;  /* 0x000000ff00067202 */ /* 0x000fe20000000f00 */
[----:B--2---:R-:W-:-:S07]  /*00f0*/  IMAD R8, R9, UR6, RZ ;  /* 0x0000000609087c24 */ /* 0x004fce000f8e02ff */
.L_x_2:
[----:B-1----:R-:W-:-:S06]  /*0100*/  IMAD.WIDE R2, R7, 0x4, R4 ;  /* 0x0000000407027825 */ /* 0x002fcc00078e0204 */
[----:B0-----:R-:W2:Y:S01]  /*0110*/  LDG.E.CONSTANT R3, desc[UR4][R2.64] ;  /* 0x0000000402037981 */ /* 0x001ea2000c1e9900 */
[----:B------:R-:W-:-:S05]  /*0120*/  IMAD.IADD R7, R8, 0x1, R7 ;  /* 0x0000000108077824 */ /* 0x000fca00078e0207 */
[----:B------:R-:W-:Y:S01]  /*0130*/  ISETP.GE.AND P0, PT, R7, UR7, PT ;  /* 0x0000000707007c0c */ /* 0x000fe2000bf06270 */
[----:B--2---:R-:W-:-:S12]  /*0140*/  FADD R6, R3, R6 ;  /* 0x0000000603067221 */ /* 0x004fd80000000000 */
[----:B------:R-:W-:Y:S05]  /*0150*/  @!P0 BRA `(.L_x_2) ;  /* 0xfffffffc00e88947 */ /* 0x000fea000383ffff */
.L_x_1:
[----:B0-----:R-:W-:Y:S05]  /*0160*/  BSYNC.RECONVERGENT B0 ;  /* 0x0000000000007941 */ /* 0x001fea0003800200 */
.L_x_0:
[----:B------:R-:W0:Y:S01]  /*0170*/  SHFL.DOWN PT, R3, R6, 0x10, 0x1f ;  /* 0x0a001f0006037f89 */ /* 0x000e2200000e0000 */
[----:B------:R-:W-:-:S04]  /*0180*/  SHF.R.U32.HI R7, RZ, 0x5, R9 ;  /* 0x00000005ff077819 */ /* 0x000fc80000011609 */
[----:B------:R-:W-:-:S13]  /*0190*/  ISETP.GE.U32.AND P1, PT, R0, R7, PT ;  /* 0x000000070000720c */ /* 0x000fda0003f26070 */
[----:B------:R-:W1:Y:S01]  /*01a0*/  @!P1 S2R R9, SR_CgaCtaId ;  /* 0x0000000000099919 */ /* 0x000e620000008800 */
[----:B0-----:R-:W-:-:S05]  /*01b0*/  FADD R3, R3, R6 ;  /* 0x0000000603037221 */ /* 0x001fca0000000000 */
[----:B------:R-:W0:Y:S02]  /*01c0*/  SHFL.DOWN PT, R2, R3, 0x8, 0x1f ;  /* 0x09001f0003027f89 */ /* 0x000e2400000e0000 */
[----:B0-----:R-:W-:Y:S01]  /*01d0*/  FADD R4, R3, R2 ;  /* 0x0000000203047221 */ /* 0x001fe20000000000 */
[----:B------:R-:W-:-:S04]  /*01e0*/  LOP3.LUT P0, R2, R0, 0x1f, RZ, 0xc0, !PT ;  /* 0x0000001f00027812 */ /* 0x000fc8000780c0ff */
[----:B------:R-:W0:Y:S09]  /*01f0*/  SHFL.DOWN PT, R5, R4, 0x4, 0x1f ;  /* 0x08801f0004057f89 */ /* 0x000e3200000e0000 */
[----:B------:R-:W2:Y:S01]  /*0200*/  @!P0 S2R R7, SR_CgaCtaId ;  /* 0x0000000000078919 */ /* 0x000ea20000008800 */
[----:B------:R-:W-:Y:S01]  /*0210*/  @!P0 MOV R6, 0x400 ;  /* 0x0000040000068802 */ /* 0x000fe20000000f00 */
[----:B0-----:R-:W-:Y:S01]  /*0220*/  FADD R5, R4, R5 ;  /* 0x0000000504057221 */ /* 0x001fe20000000000 */
[----:B------:R-:W-:-:S04]  /*0230*/  @!P1 MOV R4, 0x400 ;  /* 0x0000040000049802 */ /* 0x000fc80000000f00 */
[----:B------:R-:W0:Y:S01]  /*0240*/  SHFL.DOWN PT, R8, R5, 0x2, 0x1f ;  /* 0x08401f0005087f89 */ /* 0x000e2200000e0000 */
[----:B-1----:R-:W-:Y:S02]  /*0250*/  @!P1 LEA R9, R9, R4, 0x18 ;  /* 0x0000000409099211 */ /* 0x002fe400078ec0ff */
[----:B--2---:R-:W-:-:S04]  /*0260*/  @!P0 LEA R7, R7, R6, 0x18 ;  /* 0x0000000607078211 */ /* 0x004fc800078ec0ff */
[----:B------:R-:W-:Y:S01]  /*0270*/  @!P0 LEA.HI R7, R0, R7, RZ, 0x1d ;  /* 0x0000000700078211 */ /* 0x000fe200078fe8ff */
[----:B0-----:R-:W-:-:S05]  /*0280*/  FADD R8, R5, R8 ;  /* 0x0000000805087221 */ /* 0x001fca0000000000 */
[----:B------:R-:W0:Y:S02]  /*0290*/  SHFL.DOWN PT, R3, R8, 0x1, 0x1f ;  /* 0x08201f0008037f89 */ /* 0x000e2400000e0000 */
[----:B0-----:R-:W-:Y:S01]  /*02a0*/  FADD R4, R8, R3 ;  /* 0x0000000308047221 */ /* 0x001fe20000000000 */
[----:B------:R-:W-:Y:S01]  /*02b0*/  @!P1 LEA R3, R2, R9, 0x2 ;  /* 0x0000000902039211 */ /* 0x000fe200078e10ff */
[----:B------:R-:W-:-:S03]  /*02c0*/  IMAD.MOV.U32 R2, RZ, RZ, RZ ;  /* 0x000000ffff027224 */ /* 0x000fc600078e00ff */
[----:B------:R0:W-:Y:S01]  /*02d0*/  @!P0 STS [R7], R4 ;  /* 0x0000000407008388 */ /* 0x0001e20000000800 */
[----:B------:R-:W-:Y:S01]  /*02e0*/  BAR.SYNC.DEFER_BLOCKING 0x0 ;  /* 0x0000000000007b1d */ /* 0x000fe20000010000 */
[----:B------:R-:W-:-:S05]  /*02f0*/  ISETP.GT.U32.AND P0, PT, R0, 0x1f, PT ;  /* 0x0000001f0000780c */ /* 0x000fca0003f04070 */
[----:B------:R0:W1:Y:S08]  /*0300*/  @!P1 LDS R2, [R3] ;  /* 0x0000000003029984 */ /* 0x0000700000000800 */
[----:B0-----:R-:W-:Y:S05]  /*0310*/  @P0 EXIT ;  /* 0x000000000000094d */ /* 0x001fea0003800000 */
[----:B-1----:R-:W0:Y:S01]  /*0320*/  SHFL.DOWN PT, R3, R2, 0x10, 0x1f ;  /* 0x0a001f0002037f89 */ /* 0x002e2200000e0000 */
[----:B------:R-:W-:Y:S01]  /*0330*/  ISETP.NE.AND P0, PT, R0, RZ, PT ;  /* 0x000000ff0000720c */ /* 0x000fe20003f05270 */
[----:B0-----:R-:W-:-:S05]  /*0340*/  FADD R3, R3, R2 ;  /* 0x0000000203037221 */ /* 0x001fca0000000000 */
[----:B------:R-:W0:Y:S02]  /*0350*/  SHFL.DOWN PT, R4, R3, 0x8, 0x1f ;  /* 0x09001f0003047f89 */ /* 0x000e2400000e0000 */
[----:B0-----:R-:W-:-:S05]  /*0360*/  FADD R4, R3, R4 ;  /* 0x0000000403047221 */ /* 0x001fca0000000000 */
[----:B------:R-:W0:Y:S02]  /*0370*/  SHFL.DOWN PT, R5, R4, 0x4, 0x1f ;  /* 0x08801f0004057f89 */ /* 0x000e2400000e0000 */
[----:B0-----:R-:W-:-:S05]  /*0380*/  FADD R5, R4, R5 ;  /* 0x0000000504057221 */ /* 0x001fca0000000000 */
[----:B------:R-:W0:Y:S02]  /*0390*/  SHFL.DOWN PT, R6, R5, 0x2, 0x1f ;  /* 0x08401f0005067f89 */ /* 0x000e2400000e0000 */
[----:B0-----:R-:W-:-:S05]  /*03a0*/  FADD R6, R5, R6 ;  /* 0x0000000605067221 */ /* 0x001fca0000000000 */
[----:B------:R0:W1:Y:S01]  /*03b0*/  SHFL.DOWN PT, R7, R6, 0x1, 0x1f ;  /* 0x08201f0006077f89 */ /* 0x00006200000e0000 */
[----:B------:R-:W-:Y:S05]  /*03c0*/  @P0 EXIT ;  /* 0x000000000000094d */ /* 0x000fea0003800000 */
[----:B------:R-:W2:Y:S01]  /*03d0*/  LDC.64 R2, c[0x0][0x388] ;  /* 0x0000e200ff027b82 */ /* 0x000ea20000000a00 */
[----:B-1----:R-:W-:-:S05]  /*03e0*/  FADD R7, R6, R7 ;  /* 0x0000000706077221 */ /* 0x002fca0000000000 */
[----:B--2---:R-:W-:Y:S01]  /*03f0*/  REDG.E.ADD.F32.FTZ.RN.STRONG.GPU desc[UR4][R2.64], R7 ;  /* 0x00000007020079a6 */ /* 0x004fe2000c12f304 */
[----:B------:R-:W-:Y:S05]  /*0400*/  EXIT ;  /* 0x000000000000794d */ /* 0x000fea0003800000 */
.L_x_3:
[----:B------:R-:W-:-:S00]  /*0410*/  BRA `(.L_x_3) ;  /* 0xfffffffc00fc7947 */ /* 0x000fc0000383ffff */
[----:B------:R-:W-:-:S00]  /*0420*/  NOP ;  /* 0x0000000000007918 */ /* 0x000fc00000000000 */
        /* <DEDUP_REMOVED lines=13> */
.L_x_30:


//--------------------- .text._Z16reduce_harris_v6PKfPfi --------------------------
	.section	.text._Z16reduce_harris_v6PKfPfi,"ax",@progbits
	.align	128
        .global         _Z16reduce_harris_v6PKfPfi
        .type           _Z16reduce_harris_v6PKfPfi,@function
        .size           _Z16reduce_harris_v6PKfPfi,(.L_x_31 - _Z16reduce_harris_v6PKfPfi)
        .other          _Z16reduce_harris_v6PKfPfi,@"STO_CUDA_ENTRY STV_DEFAULT"
_Z16reduce_harris_v6PKfPfi:
.text._Z16reduce_harris_v6PKfPfi:
[----:B------:R-:W-:Y:S01]  /*0000*/  LDC R1, c[0x0][0x37c] ;  /* 0x0000df00ff017b82 */ /* 0x000fe20000000800 */
[----:B------:R-:W0:Y:S01]  /*0010*/  S2R R0, SR_CTAID.X ;  /* 0x0000000000007919 */ /* 0x000e220000002500 */
[----:B------:R-:W0:Y:S01]  /*0020*/  LDCU UR8, c[0x0][0x360] ;  /* 0x00006c00ff0877ac */ /* 0x000e220008000800 */
[----:B------:R-:W1:Y:S01]  /*0030*/  S2R R2, SR_TID.X ;  /* 0x0000000000027919 */ /* 0x000e620000002100 */
[----:B------:R-:W2:Y:S01]  /*0040*/  LDCU UR4, c[0x0][0x390] ;  /* 0x00007200ff0477ac */ /* 0x000ea20008000800 */
[----:B------:R-:W3:Y:S01]  /*0050*/  LDCU.64 UR6, c[0x0][0x358] ;  /* 0x00006b00ff0677ac */ /* 0x000ee20008000a00 */
[----:B0-----:R-:W-:-:S05]  /*0060*/  IMAD R3, R0, UR8, RZ ;  /* 0x0000000800037c24 */ /* 0x001fca000f8e02ff */
[----:B-1----:R-:W-:-:S04]  /*0070*/  LEA R3, R3, R2, 0x1 ;  /* 0x0000000203037211 */ /* 0x002fc800078e08ff */
[C---:B--2---:R-:W-:Y:S02]  /*0080*/  ISETP.GE.U32.AND P0, PT, R3.reuse, UR4, PT ;  /* 0x0000000403007c0c */ /* 0x044fe4000bf06070 */
[----:B------:R-:W-:-:S04]  /*0090*/  IADD3 R9, PT, PT, R3, UR8, RZ ;  /* 0x0000000803097c10 */ /* 0x000fc8000fffe0ff */
[----:B------:R-:W-:-:S07]  /*00a0*/  ISETP.GE.U32.AND P1, PT, R9, UR4, PT ;  /* 0x0000000409007c0c */ /* 0x000fce000bf26070 */
[----:B------:R-:W0:Y:S08]  /*00b0*/  @!P0 LDC.64 R4, c[0x0][0x380] ;  /* 0x0000e000ff048b82 */ /* 0x000e300000000a00 */
[----:B------:R-:W1:Y:S01]  /*00c0*/  @!P1 LDC.64 R6, c[0x0][0x380] ;  /* 0x0000e000ff069b82 */ /* 0x000e620000000a00 */
[----:B0-----:R-:W-:-:S06]  /*00d0*/  @!P0 IMAD.WIDE.U32 R4, R3, 0x4, R4 ;  /* 0x0000000403048825 */ /* 0x001fcc00078e0004 */
[----:B---3--:R-:W2:Y:S01]  /*00e0*/  @!P0 LDG.E.CONSTANT R4, desc[UR6][R4.64] ;  /* 0x0000000604048981 */ /* 0x008ea2000c1e9900 */
[----:B-1----:R-:W-:-:S06]  /*00f0*/  @!P1 IMAD.WIDE.U32 R6, R9, 0x4, R6 ;  /* 0x0000000409069825 */ /* 0x002fcc00078e0006 */
[----:B------:R-:W3:Y:S01]  /*0100*/  @!P1 LDG.E.CONSTANT R7, desc[UR6][R6.64] ;  /* 0x0000000606079981 */ /* 0x000ee2000c1e9900 */
[----:B------:R-:W0:Y:S01]  /*0110*/  S2UR UR5, SR_CgaCtaId ;  /* 0x00000000000579c3 */ /* 0x000e220000008800 */
[----:B------:R-:W-:Y:S01]  /*0120*/  HFMA2 R8, -RZ, RZ, 0, 0 ;  /* 0x00000000ff087431 */ /* 0x000fe200000001ff */
[----:B------:R-:W-:Y:S01]  /*0130*/  UMOV UR4, 0x400 ;  /* 0x0000040000047882 */ /* 0x000fe20000000000 */
[----:B------:R-:W-:Y:S02]  /*0140*/  UISETP.GE.U32.AND UP0, UPT, UR8, 0x400, UPT ;  /* 0x000004000800788c */ /* 0x000fe4000bf06070 */
[----:B0-----:R-:W-:-:S06]  /*0150*/  ULEA UR4, UR5, UR4, 0x18 ;  /* 0x0000000405047291 */ /* 0x001fcc000f8ec0ff */
[----:B------:R-:W-:Y:S01]  /*0160*/  LEA R3, R2, UR4, 0x2 ;  /* 0x0000000402037c11 */ /* 0x000fe2000f8e10ff */
[----:B--2---:R-:W-:-:S04]  /*0170*/  @!P0 FADD R8, RZ, R4 ;  /* 0x00000004ff088221 */ /* 0x004fc80000000000 */
[----:B---3--:R-:W-:-:S05]  /*0180*/  @!P1 FADD R8, R8, R7 ;  /* 0x0000000708089221 */ /* 0x008fca0000000000 */
[----:B------:R0:W-:Y:S01]  /*0190*/  STS [R3], R8 ;  /* 0x0000000803007388 */ /* 0x0001e20000000800 */
[----:B------:R-:W-:Y:S06]  /*01a0*/  BAR.SYNC.DEFER_BLOCKING 0x0 ;  /* 0x0000000000007b1d */ /* 0x000fec0000010000 */
[----:B------:R-:W-:Y:S05]  /*01b0*/  BRA.U !UP0, `(.L_x_4) ;  /* 0x00000001081c7547 */ /* 0x000fea000b800000 */
[----:B------:R-:W-:-:S13]  /*01c0*/  ISETP.GT.U32.AND P0, PT, R2, 0x1ff, PT ;  /* 0x000001ff0200780c */ /* 0x000fda0003f04070 */
[----:B------:R-:W-:Y:S04]  /*01d0*/  @!P0 LDS R4, [R3+0x800] ;  /* 0x0008000003048984 */ /* 0x000fe80000000800 */
[----:B------:R-:W1:Y:S02]  /*01e0*/  @!P0 LDS R5, [R3] ;  /* 0x0000000003058984 */ /* 0x000e640000000800 */
[----:B-1----:R-:W-:-:S05]  /*01f0*/  @!P0 FADD R4, R4, R5 ;  /* 0x0000000504048221 */ /* 0x002fca0000000000 */
[----:B------:R1:W-:Y:S01]  /*0200*/  @!P0 STS [R3], R4 ;  /* 0x0000000403008388 */ /* 0x0003e20000000800 */
[----:B------:R-:W-:Y:S06]  /*0210*/  BAR.SYNC.DEFER_BLOCKING 0x0 ;  /* 0x0000000000007b1d */ /* 0x000fec0000010000 */
[----:B------:R-:W-:Y:S05]  /*0220*/  BRA `(.L_x_5) ;  /* 0x0000000000087947 */ /* 0x000fea0003800000 */
.L_x_4:
[----:B------:R-:W-:-:S09]  /*0230*/  UISETP.GE.U32.AND UP0, UPT, UR8, 0x200, UPT ;  /* 0x000002000800788c */ /* 0x000fd2000bf06070 */
[----:B------:R-:W-:Y:S05]  /*0240*/  BRA.U !UP0, `(.L_x_6) ;  /* 0x00000001081c7547 */ /* 0x000fea000b800000 */
.L_x_5:
[----:B------:R-:W-:-:S13]  /*0250*/  ISETP.GT.U32.AND P0, PT, R2, 0xff, PT ;  /* 0x000000ff0200780c */ /* 0x000fda0003f04070 */
[----:B-1----:R-:W-:Y:S04]  /*0260*/  @!P0 LDS R4, [R3+0x400] ;  /* 0x0004000003048984 */ /* 0x002fe80000000800 */
[----:B------:R-:W1:Y:S02]  /*0270*/  @!P0 LDS R5, [R3] ;  /* 0x0000000003058984 */ /* 0x000e640000000800 */
[----:B-1----:R-:W-:-:S05]  /*0280*/  @!P0 FADD R4, R4, R5 ;  /* 0x0000000504048221 */ /* 0x002fca0000000000 */
[----:B------:R1:W-:Y:S01]  /*0290*/  @!P0 STS [R3], R4 ;  /* 0x0000000403008388 */ /* 0x0003e20000000800 */
[----:B------:R-:W-:Y:S06]  /*02a0*/  BAR.SYNC.DEFER_BLOCKING 0x0 ;  /* 0x0000000000007b1d */ /* 0x000fec0000010000 */
[----:B------:R-:W-:Y:S05]  /*02b0*/  BRA `(.L_x_7) ;  /* 0x0000000000087947 */ /* 0x000fea0003800000 */
.L_x_6:
[----:B------:R-:W-:-:S09]  /*02c0*/  UISETP.GE.U32.AND UP0, UPT, UR8, 0x100, UPT ;  /* 0x000001000800788c */ /* 0x000fd2000bf06070 */
[----:B------:R-:W-:Y:S05]  /*02d0*/  BRA.U !UP0, `(.L_x_8) ;  /* 0x00000001081c7547 */ /* 0x000fea000b800000 */
.L_x_7:
[----:B------:R-:W-:-:S13]  /*02e0*/  ISETP.GT.U32.AND P0, PT, R2, 0x7f, PT ;  /* 0x0000007f0200780c */ /* 0x000fda0003f04070 */
[----:B-1----:R-:W-:Y:S04]  /*02f0*/  @!P0 LDS R4, [R3+0x200] ;  /* 0x0002000003048984 */ /* 0x002fe80000000800 */
[----:B------:R-:W1:Y:S02]  /*0300*/  @!P0 LDS R5, [R3] ;  /* 0x0000000003058984 */ /* 0x000e640000000800 */
[----:B-1----:R-:W-:-:S05]  /*0310*/  @!P0 FADD R4, R4, R5 ;  /* 0x0000000504048221 */ /* 0x002fca0000000000 */
[----:B------:R1:W-:Y:S01]  /*0320*/  @!P0 STS [R3], R4 ;  /* 0x0000000403008388 */ /* 0x0003e20000000800 */
[----:B------:R-:W-:Y:S06]  /*0330*/  BAR.SYNC.DEFER_BLOCKING 0x0 ;  /* 0x0000000000007b1d */ /* 0x000fec0000010000 */
[----:B------:R-:W-:Y:S05]  /*0340*/  BRA `(.L_x_9) ;  /* 0x0000000000087947 */ /* 0x000fea0003800000 */
.L_x_8:
[----:B------:R-:W-:-:S09]  /*0350*/  UISETP.GE.U32.AND UP0, UPT, UR8, 0x80, UPT ;  /* 0x000000800800788c */ /* 0x000fd2000bf06070 */
[----:B------:R-:W-:Y:S05]  /*0360*/  BRA.U !UP0, `(.L_x_10) ;  /* 0x0000000108187547 */ /* 0x000fea000b800000 */
.L_x_9:
[----:B------:R-:W-:-:S13]  /*0370*/  ISETP.GT.U32.AND P0, PT, R2, 0x3f, PT ;  /* 0x0000003f0200780c */ /* 0x000fda0003f04070 */
[----:B-1----:R-:W-:Y:S04]  /*0380*/  @!P0 LDS R4, [R3+0x100] ;  /* 0x0001000003048984 */ /* 0x002fe80000000800 */
[----:B------:R-:W1:Y:S02]  /*0390*/  @!P0 LDS R5, [R3] ;  /* 0x0000000003058984 */ /* 0x000e640000000800 */
[----:B-1----:R-:W-:-:S05]  /*03a0*/  @!P0 FADD R4, R4, R5 ;  /* 0x0000000504048221 */ /* 0x002fca0000000000 */
[----:B------:R1:W-:Y:S01]  /*03b0*/  @!P0 STS [R3], R4 ;  /* 0x0000000403008388 */ /* 0x0003e20000000800 */
[----:B------:R-:W-:Y:S06]  /*03c0*/  BAR.SYNC.DEFER_BLOCKING 0x0 ;  /* 0x0000000000007b1d */ /* 0x000fec0000010000 */
.L_x_10:
[----:B------:R-:W-:-:S13]  /*03d0*/  ISETP.GT.U32.AND P0, PT, R2, 0x1f, PT ;  /* 0x0000001f0200780c */ /* 0x000fda0003f04070 */
[----:B------:R-:W-:Y:S05]  /*03e0*/  @P0 EXIT ;  /* 0x000000000000094d */ /* 0x000fea0003800000 */
[----:B-1----:R-:W-:Y:S01]  /*03f0*/  LDS R4, [R3+0x80] ;  /* 0x0000800003047984 */ /* 0x002fe20000000800 */
[----:B------:R-:W-:-:S03]  /*0400*/  ISETP.NE.AND P0, PT, R2, RZ, PT ;  /* 0x000000ff0200720c */ /* 0x000fc60003f05270 */
[----:B------:R-:W1:Y:S02]  /*0410*/  LDS R5, [R3] ;  /* 0x0000000003057984 */ /* 0x000e640000000800 */
[----:B-1----:R-:W-:-:S05]  /*0420*/  FADD R4, R4, R5 ;  /* 0x0000000504047221 */ /* 0x002fca0000000000 */
[----:B------:R-:W-:Y:S04]  /*0430*/  STS [R3], R4 ;  /* 0x0000000403007388 */ /* 0x000fe80000000800 */
[----:B------:R-:W-:Y:S04]  /*0440*/  LDS R5, [R3+0x40] ;  /* 0x0000400003057984 */ /* 0x000fe80000000800 */
[----:B------:R-:W1:Y:S02]  /*0450*/  LDS R6, [R3] ;  /* 0x0000000003067984 */ /* 0x000e640000000800 */
[----:B-1----:R-:W-:-:S05]  /*0460*/  FADD R6, R5, R6 ;  /* 0x0000000605067221 */ /* 0x002fca0000000000 */
[----:B------:R-:W-:Y:S04]  /*0470*/  STS [R3], R6 ;  /* 0x0000000603007388 */ /* 0x000fe80000000800 */
[----:B------:R-:W-:Y:S04]  /*0480*/  LDS R5, [R3+0x20] ;  /* 0x0000200003057984 */ /* 0x000fe80000000800 */
[----:B0-----:R-:W0:Y:S02]  /*0490*/  LDS R8, [R3] ;  /* 0x0000000003087984 */ /* 0x001e240000000800 */
[----:B0-----:R-:W-:-:S05]  /*04a0*/  FADD R8, R5, R8 ;  /* 0x0000000805087221 */ /* 0x001fca0000000000 */
[----:B------:R-:W-:Y:S04]  /*04b0*/  STS [R3], R8 ;  /* 0x0000000803007388 */ /* 0x000fe80000000800 */
[----:B------:R-:W-:Y:S04]  /*04c0*/  LDS R5, [R3+0x10] ;  /* 0x0000100003057984 */ /* 0x000fe80000000800 */
[----:B------:R-:W0:Y:S02]  /*04d0*/  LDS R10, [R3] ;  /* 0x00000000030a7984 */ /* 0x000e240000000800 */
        /* <DEDUP_REMOVED lines=9> */
[----:B------:R0:W-:Y:S01]  /*0570*/  STS [R3], R6 ;  /* 0x0000000603007388 */ /* 0x0001e20000000800 */
[----:B------:R-:W-:Y:S05]  /*0580*/  @P0 EXIT ;  /* 0x000000000000094d */ /* 0x000fea0003800000 */
[----:B------:R-:W1:Y:S01]  /*0590*/  LDS R5, [UR4] ;  /* 0x00000004ff057984 */ /* 0x000e620008000800 */
[----:B0-----:R-:W0:Y:S02]  /*05a0*/  LDC.64 R2, c[0x0][0x388] ;  /* 0x0000e200ff027b82 */ /* 0x001e240000000a00 */
[----:B0-----:R-:W-:-:S05]  /*05b0*/  IMAD.WIDE.U32 R2, R0, 0x4, R2 ;  /* 0x0000000400027825 */ /* 0x001fca00078e0002 */
[----:B-1----:R-:W-:Y:S01]  /*05c0*/  STG.E desc[UR6][R2.64], R5 ;  /* 0x0000000502007986 */ /* 0x002fe2000c101906 */
[----:B------:R-:W-:Y:S05]  /*05d0*/  EXIT ;  /* 0x000000000000794d */ /* 0x000fea0003800000 */
.L_x_11:
        /* <DEDUP_REMOVED lines=10> */
.L_x_31:


//--------------------- .text._Z16reduce_harris_v5PKfPfi --------------------------
	.section	.text._Z16reduce_harris_v5PKfPfi,"ax",@progbits
	.align	128
        .global         _Z16reduce_harris_v5PKfPfi
        .type           _Z16reduce_harris_v5PKfPfi,@function
        .size           _Z16reduce_harris_v5PKfPfi,(.L_x_32 - _Z16reduce_harris_v5PKfPfi)
        .other          _Z16reduce_harris_v5PKfPfi,@"STO_CUDA_ENTRY STV_DEFAULT"
_Z16reduce_harris_v5PKfPfi:
.text._Z16reduce_harris_v5PKfPfi:
[----:B------:R-:W-:Y:S01]  /*0000*/  LDC R1, c[0x0][0x37c] ;  /* 0x0000df00ff017b82 */ /* 0x000fe20000000800 */
[----:B------:R-:W0:Y:S01]  /*0010*/  S2R R0, SR_CTAID.X ;  /* 0x0000000000007919 */ /* 0x000e220000002500 */
[----:B------:R-:W1:Y:S01]  /*0020*/  LDCU UR4, c[0x0][0x360] ;  /* 0x00006c00ff0477ac */ /* 0x000e620008000800 */
[----:B------:R-:W2:Y:S01]  /*0030*/  S2R R2, SR_TID.X ;  /* 0x0000000000027919 */ /* 0x000ea20000002100 */
[----:B------:R-:W3:Y:S01]  /*0040*/  LDCU UR5, c[0x0][0x390] ;  /* 0x00007200ff0577ac */ /* 0x000ee20008000800 */
[----:B------:R-:W4:Y:S01]  /*0050*/  LDCU.64 UR6, c[0x0][0x358] ;  /* 0x00006b00ff0677ac */ /* 0x000f220008000a00 */
[----:B-1----:R-:W-:Y:S01]  /*0060*/  MOV R8, UR4 ;  /* 0x0000000400087c02 */ /* 0x002fe20008000f00 */
[----:B0-----:R-:W-:-:S05]  /*0070*/  IMAD R3, R0, UR4, RZ ;  /* 0x0000000400037c24 */ /* 0x001fca000f8e02ff */
[----:B--2---:R-:W-:-:S04]  /*0080*/  LEA R3, R3, R2, 0x1 ;  /* 0x0000000203037211 */ /* 0x004fc800078e08ff */
[C---:B---3--:R-:W-:Y:S02]  /*0090*/  ISETP.GE.U32.AND P0, PT, R3.reuse, UR5, PT ;  /* 0x0000000503007c0c */ /* 0x048fe4000bf06070 */
[----:B------:R-:W-:-:S04]  /*00a0*/  IADD3 R9, PT, PT, R3, R8, RZ ;  /* 0x0000000803097210 */ /* 0x000fc80007ffe0ff */
[----:B------:R-:W-:-:S07]  /*00b0*/  ISETP.GE.U32.AND P1, PT, R9, UR5, PT ;  /* 0x0000000509007c0c */ /* 0x000fce000bf26070 */
[----:B------:R-:W0:Y:S08]  /*00c0*/  @!P0 LDC.64 R4, c[0x0][0x380] ;  /* 0x0000e000ff048b82 */ /* 0x000e300000000a00 */
[----:B------:R-:W1:Y:S01]  /*00d0*/  @!P1 LDC.64 R6, c[0x0][0x380] ;  /* 0x0000e000ff069b82 */ /* 0x000e620000000a00 */
[----:B0-----:R-:W-:-:S06]  /*00e0*/  @!P0 IMAD.WIDE.U32 R4, R3, 0x4, R4 ;  /* 0x0000000403048825 */ /* 0x001fcc00078e0004 */
[----:B----4-:R-:W2:Y:S01]  /*00f0*/  @!P0 LDG.E.CONSTANT R4, desc[UR6][R4.64] ;  /* 0x0000000604048981 */ /* 0x010ea2000c1e9900 */
[----:B-1----:R-:W-:-:S06]  /*0100*/  @!P1 IMAD.WIDE.U32 R6, R9, 0x4, R6 ;  /* 0x0000000409069825 */ /* 0x002fcc00078e0006 */
[----:B------:R-:W3:Y:S01]  /*0110*/  @!P1 LDG.E.CONSTANT R6, desc[UR6][R6.64] ;  /* 0x0000000606069981 */ /* 0x000ee2000c1e9900 */
[----:B------:R-:W0:Y:S01]  /*0120*/  S2UR UR5, SR_CgaCtaId ;  /* 0x00000000000579c3 */ /* 0x000e220000008800 */
[----:B------:R-:W-:Y:S01]  /*0130*/  HFMA2 R3, -RZ, RZ, 0, 0 ;  /* 0x00000000ff037431 */ /* 0x000fe200000001ff */
[----:B------:R-:W-:Y:S02]  /*0140*/  UMOV UR4, 0x400 ;  /* 0x0000040000047882 */ /* 0x000fe40000000000 */
[----:B0-----:R-:W-:-:S06]  /*0150*/  ULEA UR4, UR5, UR4, 0x18 ;  /* 0x0000000405047291 */ /* 0x001fcc000f8ec0ff */
[----:B------:R-:W-:Y:S01]  /*0160*/  LEA R10, R2, UR4, 0x2 ;  /* 0x00000004020a7c11 */ /* 0x000fe2000f8e10ff */
[----:B--2---:R-:W-:Y:S01]  /*0170*/  @!P0 FADD R3, RZ, R4 ;  /* 0x00000004ff038221 */ /* 0x004fe20000000000 */
[----:B------:R-:W-:-:S03]  /*0180*/  ISETP.GE.U32.AND P0, PT, R8, 0x42, PT ;  /* 0x000000420800780c */ /* 0x000fc60003f06070 */
[----:B---3--:R-:W-:Y:S01]  /*0190*/  @!P1 FADD R3, R3, R6 ;  /* 0x0000000603039221 */ /* 0x008fe20000000000 */
[----:B------:R-:W-:-:S04]  /*01a0*/  ISETP.GT.U32.AND P1, PT, R2, 0x1f, PT ;  /* 0x0000001f0200780c */ /* 0x000fc80003f24070 */
[----:B------:R0:W-:Y:S01]  /*01b0*/  STS [R10], R3 ;  /* 0x000000030a007388 */ /* 0x0001e20000000800 */
[----:B------:R-:W-:Y:S06]  /*01c0*/  BAR.SYNC.DEFER_BLOCKING 0x0 ;  /* 0x0000000000007b1d */ /* 0x000fec0000010000 */
[----:B------:R-:W-:Y:S05]  /*01d0*/  @!P0 BRA `(.L_x_12) ;  /* 0x00000000002c8947 */ /* 0x000fea0003800000 */
.L_x_13:
[----:B------:R-:W-:-:S04]  /*01e0*/  SHF.R.U32.HI R7, RZ, 0x1, R8 ;  /* 0x00000001ff077819 */ /* 0x000fc80000011608 */
[----:B------:R-:W-:-:S13]  /*01f0*/  ISETP.GE.U32.AND P0, PT, R2, R7, PT ;  /* 0x000000070200720c */ /* 0x000fda0003f06070 */
[----:B0-----:R-:W-:Y:S01]  /*0200*/  @!P0 LEA R3, R7, R10, 0x2 ;  /* 0x0000000a07038211 */ /* 0x001fe200078e10ff */
[----:B------:R-:W-:Y:S05]  /*0210*/  @!P0 LDS R4, [R10] ;  /* 0x000000000a048984 */ /* 0x000fea0000000800 */
[----:B------:R-:W0:Y:S02]  /*0220*/  @!P0 LDS R3, [R3] ;  /* 0x0000000003038984 */ /* 0x000e240000000800 */
[----:B0-----:R-:W-:-:S05]  /*0230*/  @!P0 FADD R5, R3, R4 ;  /* 0x0000000403058221 */ /* 0x001fca0000000000 */
[----:B------:R1:W-:Y:S01]  /*0240*/  @!P0 STS [R10], R5 ;  /* 0x000000050a008388 */ /* 0x0003e20000000800 */
[----:B------:R-:W-:Y:S01]  /*0250*/  BAR.SYNC.DEFER_BLOCKING 0x0 ;  /* 0x0000000000007b1d */ /* 0x000fe20000010000 */
[----:B------:R-:W-:Y:S02]  /*0260*/  ISETP.GT.U32.AND P0, PT, R8, 0x83, PT ;  /* 0x000000830800780c */ /* 0x000fe40003f04070 */
[----:B------:R-:W-:-:S11]  /*0270*/  MOV R8, R7 ;  /* 0x0000000700087202 */ /* 0x000fd60000000f00 */
[----:B-1----:R-:W-:Y:S05]  /*0280*/  @P0 BRA `(.L_x_13) ;  /* 0xfffffffc00d40947 */ /* 0x002fea000383ffff */
.L_x_12:
[----:B------:R-:W-:Y:S05]  /*0290*/  @P1 EXIT ;  /* 0x000000000000194d */ /* 0x000fea0003800000 */
[----:B0-----:R-:W-:Y:S01]  /*02a0*/  LDS R3, [R10+0x80] ;  /* 0x000080000a037984 */ /* 0x001fe20000000800 */
[----:B------:R-:W-:-:S03]  /*02b0*/  ISETP.NE.AND P0, PT, R2, RZ, PT ;  /* 0x000000ff0200720c */ /* 0x000fc60003f05270 */
        /* <DEDUP_REMOVED lines=24> */
[----:B------:R-:W1:Y:S01]  /*0440*/  S2UR UR5, SR_CgaCtaId ;  /* 0x00000000000579c3 */ /* 0x000e620000008800 */
[----:B------:R-:W-:-:S07]  /*0450*/  UMOV UR4, 0x400 ;  /* 0x0000040000047882 */ /* 0x000fce0000000000 */
[----:B------:R-:W2:Y:S01]  /*0460*/  LDC.64 R2, c[0x0][0x388] ;  /* 0x0000e200ff027b82 */ /* 0x000ea20000000a00 */
[----:B-1----:R-:W-:Y:S01]  /*0470*/  ULEA UR4, UR5, UR4, 0x18 ;  /* 0x0000000405047291 */ /* 0x002fe2000f8ec0ff */
[----:B--2---:R-:W-:-:S08]  /*0480*/  IMAD.WIDE.U32 R2, R0, 0x4, R2 ;  /* 0x0000000400027825 */ /* 0x004fd000078e0002 */
[----:B0-----:R-:W0:Y:S04]  /*0490*/  LDS R5, [UR4] ;  /* 0x00000004ff057984 */ /* 0x001e280008000800 */
[----:B0-----:R-:W-:Y:S01]  /*04a0*/  STG.E desc[UR6][R2.64], R5 ;  /* 0x0000000502007986 */ /* 0x001fe2000c101906 */
[----:B------:R-:W-:Y:S05]  /*04b0*/  EXIT ;  /* 0x000000000000794d */ /* 0x000fea0003800000 */
.L_x_14:
        /* <DEDUP_REMOVED lines=12> */
.L_x_32:


//--------------------- .text._Z16reduce_harris_v4PKfPfi --------------------------
	.section	.text._Z16reduce_harris_v4PKfPfi,"ax",@progbits
	.align	128
        .global         _Z16reduce_harris_v4PKfPfi
        .type           _Z16reduce_harris_v4PKfPfi,@function
        .size           _Z16reduce_harris_v4PKfPfi,(.L_x_33 - _Z16reduce_harris_v4PKfPfi)
        .other          _Z16reduce_harris_v4PKfPfi,@"STO_CUDA_ENTRY STV_DEFAULT"
_Z16reduce_harris_v4PKfPfi:
.text._Z16reduce_harris_v4PKfPfi:
        /* <DEDUP_REMOVED lines=35> */
.L_x_15:
[----:B------:R-:W-:-:S09]  /*0230*/  UISETP.GE.U32.AND UP0, UPT, UR8, 0x100, UPT ;  /* 0x000001000800788c */ /* 0x000fd2000bf06070 */
[----:B------:R-:W-:Y:S05]  /*0240*/  BRA.U !UP0, `(.L_x_17) ;  /* 0x00000001081c7547 */ /* 0x000fea000b800000 */
.L_x_16:
[----:B------:R-:W-:-:S13]  /*0250*/  ISETP.GT.U32.AND P0, PT, R2, 0x7f, PT ;  /* 0x0000007f0200780c */ /* 0x000fda0003f04070 */
[----:B-1----:R-:W-:Y:S04]  /*0260*/  @!P0 LDS R4, [R3+0x200] ;  /* 0x0002000003048984 */ /* 0x002fe80000000800 */
[----:B------:R-:W1:Y:S02]  /*0270*/  @!P0 LDS R5, [R3] ;  /* 0x0000000003058984 */ /* 0x000e640000000800 */
[----:B-1----:R-:W-:-:S05]  /*0280*/  @!P0 FADD R4, R4, R5 ;  /* 0x0000000504048221 */ /* 0x002fca0000000000 */
[----:B------:R1:W-:Y:S01]  /*0290*/  @!P0 STS [R3], R4 ;  /* 0x0000000403008388 */ /* 0x0003e20000000800 */
[----:B------:R-:W-:Y:S06]  /*02a0*/  BAR.SYNC.DEFER_BLOCKING 0x0 ;  /* 0x0000000000007b1d */ /* 0x000fec0000010000 */
[----:B------:R-:W-:Y:S05]  /*02b0*/  BRA `(.L_x_18) ;  /* 0x0000000000087947 */ /* 0x000fea0003800000 */
.L_x_17:
[----:B------:R-:W-:-:S09]  /*02c0*/  UISETP.GE.U32.AND UP0, UPT, UR8, 0x80, UPT ;  /* 0x000000800800788c */ /* 0x000fd2000bf06070 */
[----:B------:R-:W-:Y:S05]  /*02d0*/  BRA.U !UP0, `(.L_x_19) ;  /* 0x0000000108187547 */ /* 0x000fea000b800000 */
.L_x_18:
[----:B------:R-:W-:-:S13]  /*02e0*/  ISETP.GT.U32.AND P0, PT, R2, 0x3f, PT ;  /* 0x0000003f0200780c */ /* 0x000fda0003f04070 */
[----:B-1----:R-:W-:Y:S04]  /*02f0*/  @!P0 LDS R4, [R3+0x100] ;  /* 0x0001000003048984 */ /* 0x002fe80000000800 */
[----:B------:R-:W1:Y:S02]  /*0300*/  @!P0 LDS R5, [R3] ;  /* 0x0000000003058984 */ /* 0x000e640000000800 */
[----:B-1----:R-:W-:-:S05]  /*0310*/  @!P0 FADD R4, R4, R5 ;  /* 0x0000000504048221 */ /* 0x002fca0000000000 */
[----:B------:R1:W-:Y:S01]  /*0320*/  @!P0 STS [R3], R4 ;  /* 0x0000000403008388 */ /* 0x0003e20000000800 */
[----:B------:R-:W-:Y:S06]  /*0330*/  BAR.SYNC.DEFER_BLOCKING 0x0 ;  /* 0x0000000000007b1d */ /* 0x000fec0000010000 */
.L_x_19:
[C---:B------:R-:W-:Y:S02]  /*0340*/  ISETP.GT.U32.AND P0, PT, R2.reuse, 0x1f, PT ;  /* 0x0000001f0200780c */ /* 0x040fe40003f04070 */
[----:B------:R-:W-:-:S11]  /*0350*/  ISETP.GT.U32.AND P1, PT, R2, 0xf, PT ;  /* 0x0000000f0200780c */ /* 0x000fd60003f24070 */
[----:B-1----:R-:W-:Y:S04]  /*0360*/  @!P0 LDS R4, [R3+0x80] ;  /* 0x0000800003048984 */ /* 0x002fe80000000800 */
[----:B------:R-:W1:Y:S02]  /*0370*/  @!P0 LDS R5, [R3] ;  /* 0x0000000003058984 */ /* 0x000e640000000800 */
[----:B-1----:R-:W-:-:S05]  /*0380*/  @!P0 FADD R4, R4, R5 ;  /* 0x0000000504048221 */ /* 0x002fca0000000000 */
[----:B------:R-:W-:Y:S01]  /*0390*/  @!P0 STS [R3], R4 ;  /* 0x0000000403008388 */ /* 0x000fe20000000800 */
[----:B------:R-:W-:Y:S01]  /*03a0*/  BAR.SYNC.DEFER_BLOCKING 0x0 ;  /* 0x0000000000007b1d */ /* 0x000fe20000010000 */
[----:B------:R-:W-:-:S05]  /*03b0*/  ISETP.GT.U32.AND P0, PT, R2, 0x7, PT ;  /* 0x000000070200780c */ /* 0x000fca0003f04070 */
[----:B------:R-:W-:Y:S04]  /*03c0*/  @!P1 LDS R5, [R3+0x40] ;  /* 0x0000400003059984 */ /* 0x000fe80000000800 */
[----:B------:R-:W1:Y:S02]  /*03d0*/  @!P1 LDS R6, [R3] ;  /* 0x0000000003069984 */ /* 0x000e640000000800 */
[----:B-1----:R-:W-:-:S05]  /*03e0*/  @!P1 FADD R6, R5, R6 ;  /* 0x0000000605069221 */ /* 0x002fca0000000000 */
[----:B------:R-:W-:Y:S01]  /*03f0*/  @!P1 STS [R3], R6 ;  /* 0x0000000603009388 */ /* 0x000fe20000000800 */
[----:B------:R-:W-:Y:S01]  /*0400*/  BAR.SYNC.DEFER_BLOCKING 0x0 ;  /* 0x0000000000007b1d */ /* 0x000fe20000010000 */
[----:B------:R-:W-:-:S05]  /*0410*/  ISETP.GT.U32.AND P1, PT, R2, 0x3, PT ;  /* 0x000000030200780c */ /* 0x000fca0003f24070 */
[----:B------:R-:W-:Y:S04]  /*0420*/  @!P0 LDS R5, [R3+0x20] ;  /* 0x0000200003058984 */ /* 0x000fe80000000800 */
[----:B0-----:R-:W0:Y:S02]  /*0430*/  @!P0 LDS R8, [R3] ;  /* 0x0000000003088984 */ /* 0x001e240000000800 */
[----:B0-----:R-:W-:-:S05]  /*0440*/  @!P0 FADD R8, R5, R8 ;  /* 0x0000000805088221 */ /* 0x001fca0000000000 */
[----:B------:R-:W-:Y:S01]  /*0450*/  @!P0 STS [R3], R8 ;  /* 0x0000000803008388 */ /* 0x000fe20000000800 */
[----:B------:R-:W-:Y:S01]  /*0460*/  BAR.SYNC.DEFER_BLOCKING 0x0 ;  /* 0x0000000000007b1d */ /* 0x000fe20000010000 */
[----:B------:R-:W-:-:S05]  /*0470*/  ISETP.GT.U32.AND P0, PT, R2, 0x1, PT ;  /* 0x000000010200780c */ /* 0x000fca0003f04070 */
[----:B------:R-:W-:Y:S04]  /*0480*/  @!P1 LDS R4, [R3+0x10] ;  /* 0x0000100003049984 */ /* 0x000fe80000000800 */
[----:B------:R-:W0:Y:S02]  /*0490*/  @!P1 LDS R5, [R3] ;  /* 0x0000000003059984 */ /* 0x000e240000000800 */
[----:B0-----:R-:W-:-:S05]  /*04a0*/  @!P1 FADD R4, R4, R5 ;  /* 0x0000000504049221 */ /* 0x001fca0000000000 */
[----:B------:R-:W-:Y:S01]  /*04b0*/  @!P1 STS [R3], R4 ;  /* 0x0000000403009388 */ /* 0x000fe20000000800 */
[----:B------:R-:W-:Y:S01]  /*04c0*/  BAR.SYNC.DEFER_BLOCKING 0x0 ;  /* 0x0000000000007b1d */ /* 0x000fe20000010000 */
[----:B------:R-:W-:-:S05]  /*04d0*/  ISETP.NE.AND P1, PT, R2, RZ, PT ;  /* 0x000000ff0200720c */ /* 0x000fca0003f25270 */
[----:B------:R-:W-:Y:S04]  /*04e0*/  @!P0 LDS R5, [R3+0x8] ;  /* 0x0000080003058984 */ /* 0x000fe80000000800 */
[----:B------:R-:W0:Y:S02]  /*04f0*/  @!P0 LDS R6, [R3] ;  /* 0x0000000003068984 */ /* 0x000e240000000800 */
[----:B0-----:R-:W-:-:S05]  /*0500*/  @!P0 FADD R6, R5, R6 ;  /* 0x0000000605068221 */ /* 0x001fca0000000000 */
[----:B------:R-:W-:Y:S01]  /*0510*/  @!P0 STS [R3], R6 ;  /* 0x0000000603008388 */ /* 0x000fe20000000800 */
[----:B------:R-:W-:Y:S06]  /*0520*/  BAR.SYNC.DEFER_BLOCKING 0x0 ;  /* 0x0000000000007b1d */ /* 0x000fec0000010000 */
[----:B------:R-:W-:Y:S04]  /*0530*/  @!P1 LDS R2, [UR4+0x4] ;  /* 0x00000404ff029984 */ /* 0x000fe80008000800 */
[----:B------:R-:W0:Y:S02]  /*0540*/  @!P1 LDS R5, [R3] ;  /* 0x0000000003059984 */ /* 0x000e240000000800 */
[----:B0-----:R-:W-:-:S05]  /*0550*/  @!P1 FADD R2, R2, R5 ;  /* 0x0000000502029221 */ /* 0x001fca0000000000 */
[----:B------:R0:W-:Y:S01]  /*0560*/  @!P1 STS [R3], R2 ;  /* 0x0000000203009388 */ /* 0x0001e20000000800 */
[----:B------:R-:W-:Y:S06]  /*0570*/  BAR.SYNC.DEFER_BLOCKING 0x0 ;  /* 0x0000000000007b1d */ /* 0x000fec0000010000 */
[----:B------:R-:W-:Y:S05]  /*0580*/  @P1 EXIT ;  /* 0x000000000000194d */ /* 0x000fea0003800000 */
[----:B------:R-:W1:Y:S01]  /*0590*/  LDS R5, [UR4] ;  /* 0x00000004ff057984 */ /* 0x000e620008000800 */
[----:B0-----:R-:W0:Y:S02]  /*05a0*/  LDC.64 R2, c[0x0][0x388] ;  /* 0x0000e200ff027b82 */ /* 0x001e240000000a00 */
[----:B0-----:R-:W-:-:S05]  /*05b0*/  IMAD.WIDE.U32 R2, R0, 0x4, R2 ;  /* 0x0000000400027825 */ /* 0x001fca00078e0002 */
[----:B-1----:R-:W-:Y:S01]  /*05c0*/  STG.E desc[UR6][R2.64], R5 ;  /* 0x0000000502007986 */ /* 0x002fe2000c101906 */
[----:B------:R-:W-:Y:S05]  /*05d0*/  EXIT ;  /* 0x000000000000794d */ /* 0x000fea0003800000 */
.L_x_20:
        /* <DEDUP_REMOVED lines=10> */
.L_x_33:


//--------------------- .text._Z16reduce_harris_v3PKfPfi --------------------------
	.section	.text._Z16reduce_harris_v3PKfPfi,"ax",@progbits
	.align	128
        .global         _Z16reduce_harris_v3PKfPfi
        .type           _Z16reduce_harris_v3PKfPfi,@function
        .size           _Z16reduce_harris_v3PKfPfi,(.L_x_34 - _Z16reduce_harris_v3PKfPfi)
        .other          _Z16reduce_harris_v3PKfPfi,@"STO_CUDA_ENTRY STV_DEFAULT"
_Z16reduce_harris_v3PKfPfi:
.text._Z16reduce_harris_v3PKfPfi:
[----:B------:R-:W-:Y:S01]  /*0000*/  LDC R1, c[0x0][0x37c] ;  /* 0x0000df00ff017b82 */ /* 0x000fe20000000800 */
[----:B------:R-:W0:Y:S01]  /*0010*/  S2R R11, SR_CTAID.X ;  /* 0x00000000000b7919 */ /* 0x000e220000002500 */
[----:B------:R-:W0:Y:S01]  /*0020*/  LDCU UR4, c[0x0][0x360] ;  /* 0x00006c00ff0477ac */ /* 0x000e220008000800 */
[----:B------:R-:W1:Y:S01]  /*0030*/  S2R R9, SR_TID.X ;  /* 0x0000000000097919 */ /* 0x000e620000002100 */
[----:B------:R-:W2:Y:S01]  /*0040*/  LDCU UR5, c[0x0][0x390] ;  /* 0x00007200ff0577ac */ /* 0x000ea20008000800 */
[----:B------:R-:W3:Y:S01]  /*0050*/  LDCU.64 UR6, c[0x0][0x358] ;  /* 0x00006b00ff0677ac */ /* 0x000ee20008000a00 */
[----:B0-----:R-:W-:-:S04]  /*0060*/  IMAD R0, R11, UR4, RZ ;  /* 0x000000040b007c24 */ /* 0x001fc8000f8e02ff */
[----:B-1----:R-:W-:Y:S02]  /*0070*/  IMAD R7, R0, 0x2, R9 ;  /* 0x0000000200077824 */ /* 0x002fe400078e0209 */
[----:B------:R-:W-:-:S03]  /*0080*/  IMAD.U32 R0, RZ, RZ, UR4 ;  /* 0x00000004ff007e24 */ /* 0x000fc6000f8e00ff */
[C---:B--2---:R-:W-:Y:S02]  /*0090*/  ISETP.GE.U32.AND P0, PT, R7.reuse, UR5, PT ;  /* 0x0000000507007c0c */ /* 0x044fe4000bf06070 */
[----:B------:R-:W-:-:S04]  /*00a0*/  IADD3 R13, PT, PT, R7, R0, RZ ;  /* 0x00000000070d7210 */ /* 0x000fc80007ffe0ff */
        /* <DEDUP_REMOVED lines=8> */
[----:B------:R-:W-:Y:S01]  /*0130*/  IMAD.MOV.U32 R6, RZ, RZ, RZ ;  /* 0x000000ffff067224 */ /* 0x000fe200078e00ff */
[----:B------:R-:W-:Y:S02]  /*0140*/  UMOV UR4, 0x400 ;  /* 0x0000040000047882 */ /* 0x000fe40000000000 */
[----:B0-----:R-:W-:-:S06]  /*0150*/  ULEA UR4, UR5, UR4, 0x18 ;  /* 0x0000000405047291 */ /* 0x001fcc000f8ec0ff */
[----:B------:R-:W-:Y:S01]  /*0160*/  LEA R7, R9, UR4, 0x2 ;  /* 0x0000000409077c11 */ /* 0x000fe2000f8e10ff */
[----:B--2---:R-:W-:Y:S01]  /*0170*/  @!P0 FADD R6, RZ, R2 ;  /* 0x00000002ff068221 */ /* 0x004fe20000000000 */
[----:B------:R-:W-:-:S03]  /*0180*/  ISETP.GE.U32.AND P0, PT, R0, 0x2, PT ;  /* 0x000000020000780c */ /* 0x000fc60003f06070 */
[----:B---3--:R-:W-:Y:S01]  /*0190*/  @!P1 FADD R6, R6, R5 ;  /* 0x0000000506069221 */ /* 0x008fe20000000000 */
[----:B------:R-:W-:-:S04]  /*01a0*/  ISETP.NE.AND P1, PT, R9, RZ, PT ;  /* 0x000000ff0900720c */ /* 0x000fc80003f25270 */
[----:B------:R0:W-:Y:S01]  /*01b0*/  STS [R7], R6 ;  /* 0x0000000607007388 */ /* 0x0001e20000000800 */
[----:B------:R-:W-:Y:S06]  /*01c0*/  BAR.SYNC.DEFER_BLOCKING 0x0 ;  /* 0x0000000000007b1d */ /* 0x000fec0000010000 */
[----:B------:R-:W-:Y:S05]  /*01d0*/  @!P0 BRA `(.L_x_21) ;  /* 0x00000000002c8947 */ /* 0x000fea0003800000 */
.L_x_22:
[----:B0-----:R-:W-:-:S04]  /*01e0*/  SHF.R.U32.HI R6, RZ, 0x1, R0 ;  /* 0x00000001ff067819 */ /* 0x001fc80000011600 */
[----:B------:R-:W-:-:S13]  /*01f0*/  ISETP.GE.U32.AND P0, PT, R9, R6, PT ;  /* 0x000000060900720c */ /* 0x000fda0003f06070 */
[----:B------:R-:W-:Y:S01]  /*0200*/  @!P0 LEA R2, R6, R7, 0x2 ;  /* 0x0000000706028211 */ /* 0x000fe200078e10ff */
        /* <DEDUP_REMOVED lines=8> */
.L_x_21:
[----:B------:R-:W-:Y:S05]  /*0290*/  @P1 EXIT ;  /* 0x000000000000194d */ /* 0x000fea0003800000 */
[----:B------:R-:W1:Y:S01]  /*02a0*/  S2UR UR5, SR_CgaCtaId ;  /* 0x00000000000579c3 */ /* 0x000e620000008800 */
[----:B------:R-:W-:-:S07]  /*02b0*/  UMOV UR4, 0x400 ;  /* 0x0000040000047882 */ /* 0x000fce0000000000 */
[----:B------:R-:W2:Y:S01]  /*02c0*/  LDC.64 R2, c[0x0][0x388] ;  /* 0x0000e200ff027b82 */ /* 0x000ea20000000a00 */
[----:B-1----:R-:W-:Y:S01]  /*02d0*/  ULEA UR4, UR5, UR4, 0x18 ;  /* 0x0000000405047291 */ /* 0x002fe2000f8ec0ff */
[----:B--2---:R-:W-:-:S08]  /*02e0*/  IMAD.WIDE.U32 R2, R11, 0x4, R2 ;  /* 0x000000040b027825 */ /* 0x004fd000078e0002 */
[----:B------:R-:W1:Y:S04]  /*02f0*/  LDS R5, [UR4] ;  /* 0x00000004ff057984 */ /* 0x000e680008000800 */
[----:B-1----:R-:W-:Y:S01]  /*0300*/  STG.E desc[UR6][R2.64], R5 ;  /* 0x0000000502007986 */ /* 0x002fe2000c101906 */
[----:B------:R-:W-:Y:S05]  /*0310*/  EXIT ;  /* 0x000000000000794d */ /* 0x000fea0003800000 */
.L_x_23:
        /* <DEDUP_REMOVED lines=14> */
.L_x_34:


//--------------------- .text._Z16reduce_harris_v2PKfPfi --------------------------
	.section	.text._Z16reduce_harris_v2PKfPfi,"ax",@progbits
	.align	128
        .global         _Z16reduce_harris_v2PKfPfi
        .type           _Z16reduce_harris_v2PKfPfi,@function
        .size           _Z16reduce_harris_v2PKfPfi,(.L_x_35 - _Z16reduce_harris_v2PKfPfi)
        .other          _Z16reduce_harris_v2PKfPfi,@"STO_CUDA_ENTRY STV_DEFAULT"
_Z16reduce_harris_v2PKfPfi:
.text._Z16reduce_harris_v2PKfPfi:
        /* <DEDUP_REMOVED lines=26> */
[----:B------:R-:W-:Y:S01]  /*01a0*/  BAR.SYNC.DEFER_BLOCKING 0x0 ;  /* 0x0000000000007b1d */ /* 0x000fe20000010000 */
[----:B------:R-:W-:-:S05]  /*01b0*/  ISETP.NE.AND P1, PT, R11, RZ, PT ;  /* 0x000000ff0b00720c */ /* 0x000fca0003f25270 */
[----:B------:R-:W-:Y:S08]  /*01c0*/  BRA.U !UP0, `(.L_x_24) ;  /* 0x00000001083c7547 */ /* 0x000ff0000b800000 */
[----:B------:R-:W-:-:S05]  /*01d0*/  UMOV UR5, 0x1 ;  /* 0x0000000100057882 */ /* 0x000fca0000000000 */
.L_x_25:
[----:B------:R-:W-:-:S04]  /*01e0*/  USHF.L.U32 UR6, UR5, 0x1, URZ ;  /* 0x0000000105067899 */ /* 0x000fc800080006ff */
[----:B------:R-:W-:Y:S02]  /*01f0*/  UISETP.GE.U32.AND UP0, UPT, UR6, UR7, UPT ;  /* 0x000000070600728c */ /* 0x000fe4000bf06070 */
[----:B-1----:R-:W-:-:S05]  /*0200*/  IMAD R2, R11, UR6, RZ ;  /* 0x000000060b027c24 */ /* 0x002fca000f8e02ff */
[----:B------:R-:W-:-:S13]  /*0210*/  ISETP.GE.U32.AND P0, PT, R2, UR7, PT ;  /* 0x0000000702007c0c */ /* 0x000fda000bf06070 */
[C---:B0-----:R-:W-:Y:S01]  /*0220*/  @!P0 IADD3 R0, PT, PT, R2.reuse, UR5, RZ ;  /* 0x0000000502008c10 */ /* 0x041fe2000fffe0ff */
[----:B------:R-:W-:Y:S01]  /*0230*/  UMOV UR5, UR6 ;  /* 0x0000000600057c82 */ /* 0x000fe20008000000 */
[----:B------:R-:W-:Y:S02]  /*0240*/  @!P0 LEA R2, R2, UR4, 0x2 ;  /* 0x0000000402028c11 */ /* 0x000fe4000f8e10ff */
[----:B------:R-:W-:-:S03]  /*0250*/  @!P0 LEA R0, R0, UR4, 0x2 ;  /* 0x0000000400008c11 */ /* 0x000fc6000f8e10ff */
[----:B------:R-:W-:Y:S04]  /*0260*/  @!P0 LDS R3, [R2] ;  /* 0x0000000002038984 */ /* 0x000fe80000000800 */
[----:B------:R-:W0:Y:S02]  /*0270*/  @!P0 LDS R0, [R0] ;  /* 0x0000000000008984 */ /* 0x000e240000000800 */
[----:B0-----:R-:W-:-:S05]  /*0280*/  @!P0 FADD R3, R0, R3 ;  /* 0x0000000300038221 */ /* 0x001fca0000000000 */
[----:B------:R1:W-:Y:S01]  /*0290*/  @!P0 STS [R2], R3 ;  /* 0x0000000302008388 */ /* 0x0003e20000000800 */
[----:B------:R-:W-:Y:S06]  /*02a0*/  BAR.SYNC.DEFER_BLOCKING 0x0 ;  /* 0x0000000000007b1d */ /* 0x000fec0000010000 */
[----:B------:R-:W-:Y:S05]  /*02b0*/  BRA.U !UP0, `(.L_x_25) ;  /* 0xfffffffd08c87547 */ /* 0x000fea000b83ffff */
.L_x_24:
[----:B------:R-:W-:Y:S05]  /*02c0*/  @P1 EXIT ;  /* 0x000000000000194d */ /* 0x000fea0003800000 */
[----:B------:R-:W2:Y:S01]  /*02d0*/  S2UR UR5, SR_CgaCtaId ;  /* 0x00000000000579c3 */ /* 0x000ea20000008800 */
[----:B------:R-:W-:-:S07]  /*02e0*/  UMOV UR4, 0x400 ;  /* 0x0000040000047882 */ /* 0x000fce0000000000 */
[----:B-1----:R-:W1:Y:S01]  /*02f0*/  LDC.64 R2, c[0x0][0x388] ;  /* 0x0000e200ff027b82 */ /* 0x002e620000000a00 */
[----:B--2---:R-:W-:Y:S01]  /*0300*/  ULEA UR4, UR5, UR4, 0x18 ;  /* 0x0000000405047291 */ /* 0x004fe2000f8ec0ff */
[----:B-1----:R-:W-:-:S08]  /*0310*/  IMAD.WIDE.U32 R2, R13, 0x4, R2 ;  /* 0x000000040d027825 */ /* 0x002fd000078e0002 */
[----:B------:R-:W1:Y:S04]  /*0320*/  LDS R5, [UR4] ;  /* 0x00000004ff057984 */ /* 0x000e680008000800 */
[----:B-1----:R-:W-:Y:S01]  /*0330*/  STG.E desc[UR8][R2.64], R5 ;  /* 0x0000000502007986 */ /* 0x002fe2000c101908 */
[----:B------:R-:W-:Y:S05]  /*0340*/  EXIT ;  /* 0x000000000000794d */ /* 0x000fea0003800000 */
.L_x_26:
        /* <DEDUP_REMOVED lines=11> */
.L_x_35:


//--------------------- .text._Z16reduce_harris_v1PKfPfi --------------------------
	.section	.text._Z16reduce_harris_v1PKfPfi,"ax",@progbits
	.align	128
        .global         _Z16reduce_harris_v1PKfPfi
        .type           _Z16reduce_harris_v1PKfPfi,@function
        .size           _Z16reduce_harris_v1PKfPfi,(.L_x_36 - _Z16reduce_harris_v1PKfPfi)
        .other          _Z16reduce_harris_v1PKfPfi,@"STO_CUDA_ENTRY STV_DEFAULT"
_Z16reduce_harris_v1PKfPfi:
.text._Z16reduce_harris_v1PKfPfi:
        /* <DEDUP_REMOVED lines=18> */
[----:B------:R-:W-:Y:S01]  /*0120*/  UMOV UR4, 0x400 ;  /* 0x0000040000047882 */ /* 0x000fe20000000000 */
[----:B------:R-:W-:Y:S01]  /*0130*/  IMAD.MOV.U32 R0, RZ, RZ, RZ ;  /* 0x000000ffff007224 */ /* 0x000fe200078e00ff */
        /* <DEDUP_REMOVED lines=9> */
[----:B0-----:R-:W-:-:S07]  /*01d0*/  HFMA2 R0, -RZ, RZ, 0, 5.9604644775390625e-08 ;  /* 0x00000001ff007431 */ /* 0x001fce00000001ff */
.L_x_28:
[----:B------:R-:W-:Y:S02]  /*01e0*/  IMAD.SHL.U32 R5, R0, 0x2, RZ ;  /* 0x0000000200057824 */ /* 0x000fe400078e00ff */
[----:B------:R-:W-:-:S03]  /*01f0*/  IMAD.IADD R3, R11, 0x1, R0 ;  /* 0x000000010b037824 */ /* 0x000fc600078e0200 */
[----:B------:R-:W-:-:S04]  /*0200*/  IADD3 R2, PT, PT, R5, -0x1, RZ ;  /* 0xffffffff05027810 */ /* 0x000fc80007ffe0ff */
[----:B------:R-:W-:-:S04]  /*0210*/  LOP3.LUT P0, RZ, R2, R11, RZ, 0xc0, !PT ;  /* 0x0000000b02ff7212 */ /* 0x000fc8000780c0ff */
[----:B------:R-:W-:-:S13]  /*0220*/  ISETP.GE.U32.OR P0, PT, R3, UR8, P0 ;  /* 0x0000000803007c0c */ /* 0x000fda0008706470 */
[----:B------:R-:W-:Y:S01]  /*0230*/  @!P0 LEA R2, R0, R7, 0x2 ;  /* 0x0000000700028211 */ /* 0x000fe200078e10ff */
[----:B------:R-:W-:Y:S01]  /*0240*/  @!P0 LDS R3, [R7] ;  /* 0x0000000007038984 */ /* 0x000fe20000000800 */
[----:B------:R-:W-:-:S04]  /*0250*/  IMAD.MOV.U32 R0, RZ, RZ, R5 ;  /* 0x000000ffff007224 */ /* 0x000fc800078e0005 */
[----:B------:R-:W0:Y:S02]  /*0260*/  @!P0 LDS R2, [R2] ;  /* 0x0000000002028984 */ /* 0x000e240000000800 */
[----:B0-----:R-:W-:-:S05]  /*0270*/  @!P0 FADD R4, R2, R3 ;  /* 0x0000000302048221 */ /* 0x001fca0000000000 */
[----:B------:R1:W-:Y:S01]  /*0280*/  @!P0 STS [R7], R4 ;  /* 0x0000000407008388 */ /* 0x0003e20000000800 */
[----:B------:R-:W-:Y:S01]  /*0290*/  BAR.SYNC.DEFER_BLOCKING 0x0 ;  /* 0x0000000000007b1d */ /* 0x000fe20000010000 */
[----:B------:R-:W-:-:S13]  /*02a0*/  ISETP.GE.U32.AND P0, PT, R5, UR8, PT ;  /* 0x0000000805007c0c */ /* 0x000fda000bf06070 */
[----:B-1----:R-:W-:Y:S05]  /*02b0*/  @!P0 BRA `(.L_x_28) ;  /* 0xfffffffc00c88947 */ /* 0x002fea000383ffff */
.L_x_27:
        /* <DEDUP_REMOVED lines=9> */
.L_x_29:
        /* <DEDUP_REMOVED lines=11> */
.L_x_36:


//--------------------- .nv.shared._Z22reduce_luitjens_atomicPKfPfi --------------------------
	.section	.nv.shared._Z22reduce_luitjens_atomicPKfPfi,"aw",@nobits
	.sectionflags	@""
	.align	16
.nv.shared._Z22reduce_luitjens_atomicPKfPfi:
	.zero		1152


//--------------------- .nv.shared.reserved.0     --------------------------
	.section	.nv.shared.reserved.0,"aw",@nobits
	.weak		__nv_reservedSMEM_offset_0_alias
	.size		__nv_reservedSMEM_offset_0_alias, 0, 64
	.other		__nv_reservedSMEM_offset_0_alias,@"STO_CUDA_RESERVED_SHARED STV_DEFAULT"
__nv_reservedSMEM_offset_0_alias:
	.zero		0
	.zero		64


//--------------------- .nv.shared._Z16reduce_harris_v6PKfPfi --------------------------
	.section	.nv.shared._Z16reduce_harris_v6PKfPfi,"aw",@nobits
	.sectionflags	@""
	.align	16
	.zero		1024


//--------------------- .nv.shared._Z16reduce_harris_v5PKfPfi --------------------------
	.section	.nv.shared._Z16reduce_harris_v5PKfPfi,"aw",@nobits
	.sectionflags	@""
	.align	16
	.zero		1024


//--------------------- .nv.shared._Z16reduce_harris_v4PKfPfi --------------------------
	.section	.nv.shared._Z16reduce_harris_v4PKfPfi,"aw",@nobits
	.sectionflags	@""
	.align	16
	.zero		1024


//--------------------- .nv.shared._Z16reduce_harris_v3PKfPfi --------------------------
	.section	.nv.shared._Z16reduce_harris_v3PKfPfi,"aw",@nobits
	.sectionflags	@""
	.align	16
	.zero		1024


//--------------------- .nv.shared._Z16reduce_harris_v2PKfPfi --------------------------
	.section	.nv.shared._Z16reduce_harris_v2PKfPfi,"aw",@nobits
	.sectionflags	@""
	.align	16
	.zero		1024


//--------------------- .nv.shared._Z16reduce_harris_v1PKfPfi --------------------------
	.section	.nv.shared._Z16reduce_harris_v1PKfPfi,"aw",@nobits
	.sectionflags	@""
	.align	16
	.zero		1024


//--------------------- .nv.constant0._Z22reduce_luitjens_atomicPKfPfi --------------------------
	.section	.nv.constant0._Z22reduce_luitjens_atomicPKfPfi,"a",@progbits
	.sectionflags	@""
	.align	4
.nv.constant0._Z22reduce_luitjens_atomicPKfPfi:
	.zero		916


//--------------------- .nv.constant0._Z16reduce_harris_v6PKfPfi --------------------------
	.section	.nv.constant0._Z16reduce_harris_v6PKfPfi,"a",@progbits
	.sectionflags	@""
	.align	4
.nv.constant0._Z16reduce_harris_v6PKfPfi:
	.zero		916


//--------------------- .nv.constant0._Z16reduce_harris_v5PKfPfi --------------------------
	.section	.nv.constant0._Z16reduce_harris_v5PKfPfi,"a",@progbits
	.sectionflags	@""
	.align	4
.nv.constant0._Z16reduce_harris_v5PKfPfi:
	.zero		916


//--------------------- .nv.constant0._Z16reduce_harris_v4PKfPfi --------------------------
	.section	.nv.constant0._Z16reduce_harris_v4PKfPfi,"a",@progbits
	.sectionflags	@""
	.align	4
.nv.constant0._Z16reduce_harris_v4PKfPfi:
	.zero		916


//--------------------- .nv.constant0._Z16reduce_harris_v3PKfPfi --------------------------
	.section	.nv.constant0._Z16reduce_harris_v3PKfPfi,"a",@progbits
	.sectionflags	@""
	.align	4
.nv.constant0._Z16reduce_harris_v3PKfPfi:
	.zero		916


//--------------------- .nv.constant0._Z16reduce_harris_v2PKfPfi --------------------------
	.section	.nv.constant0._Z16reduce_harris_v2PKfPfi,"a",@progbits
	.sectionflags	@""
	.align	4
.nv.constant0._Z16reduce_harris_v2PKfPfi:
	.zero		916


//--------------------- .nv.constant0._Z16reduce_harris_v1PKfPfi --------------------------
	.section	.nv.constant0._Z16reduce_harris_v1PKfPfi,"a",@progbits
	.sectionflags	@""
	.align	4
.nv.constant0._Z16reduce_harris_v1PKfPfi:
	.zero		916


//--------------------- SYMBOLS --------------------------

	.type		.nv.reservedSmem.offset0,@object
	.size		.nv.reservedSmem.offset0,0x4
	.type		.nv.reservedSmem.cap,@object
	.size		.nv.reservedSmem.cap,0x4
